//
// Generated by NVIDIA NVVM Compiler
//
// Compiler Build ID: CL-36424714
// Cuda compilation tools, release 13.0, V13.0.88
// Based on NVVM 20.0.0
//

.version 9.0
.target sm_100
.address_size 64

	// .globl	_Z14pvOutputKernelPKfS0_Pfiii
// _ZZ14pvOutputKernelPKfS0_PfiiiE2Ps has been demoted
// _ZZ14pvOutputKernelPKfS0_PfiiiE2Vs has been demoted

.visible .entry _Z14pvOutputKernelPKfS0_Pfiii(
	.param .u64 .ptr .align 1 _Z14pvOutputKernelPKfS0_Pfiii_param_0,
	.param .u64 .ptr .align 1 _Z14pvOutputKernelPKfS0_Pfiii_param_1,
	.param .u64 .ptr .align 1 _Z14pvOutputKernelPKfS0_Pfiii_param_2,
	.param .u32 _Z14pvOutputKernelPKfS0_Pfiii_param_3,
	.param .u32 _Z14pvOutputKernelPKfS0_Pfiii_param_4,
	.param .u32 _Z14pvOutputKernelPKfS0_Pfiii_param_5
)
{
	.reg .pred 	%p<12>;
	.reg .b32 	%r<43>;
	.reg .b32 	%f<63>;
	.reg .b64 	%rd<13>;
	// demoted variable
	.shared .align 4 .b8 _ZZ14pvOutputKernelPKfS0_PfiiiE2Ps[1024];
	// demoted variable
	.shared .align 4 .b8 _ZZ14pvOutputKernelPKfS0_PfiiiE2Vs[1024];
	ld.param.u64 	%rd3, [_Z14pvOutputKernelPKfS0_Pfiii_param_0];
	ld.param.u64 	%rd4, [_Z14pvOutputKernelPKfS0_Pfiii_param_1];
	ld.param.u64 	%rd5, [_Z14pvOutputKernelPKfS0_Pfiii_param_2];
	ld.param.u32 	%r24, [_Z14pvOutputKernelPKfS0_Pfiii_param_3];
	ld.param.u32 	%r25, [_Z14pvOutputKernelPKfS0_Pfiii_param_4];
	ld.param.u32 	%r26, [_Z14pvOutputKernelPKfS0_Pfiii_param_5];
	mov.u32 	%r27, %ctaid.y;
	shl.b32 	%r28, %r27, 4;
	mov.u32 	%r40, %tid.y;
	add.s32 	%r2, %r28, %r40;
	mov.u32 	%r29, %ctaid.x;
	shl.b32 	%r3, %r29, 4;
	mov.u32 	%r38, %tid.x;
	add.s32 	%r5, %r3, %r38;
	setp.lt.s32 	%p1, %r25, 1;
	mov.f32 	%f62, 0f00000000;
	@%p1 bra 	$L__BB0_7;
	add.s32 	%r30, %r25, 15;
	shr.u32 	%r31, %r30, 4;
	shl.b32 	%r32, %r40, 6;
	mov.u32 	%r33, _ZZ14pvOutputKernelPKfS0_PfiiiE2Ps;
	add.s32 	%r6, %r33, %r32;
	shl.b32 	%r34, %r38, 2;
	add.s32 	%r7, %r6, %r34;
	mov.u32 	%r35, _ZZ14pvOutputKernelPKfS0_PfiiiE2Vs;
	add.s32 	%r9, %r35, %r34;
	add.s32 	%r8, %r9, %r32;
	neg.s32 	%r42, %r31;
	mad.lo.s32 	%r36, %r40, %r26, %r38;
	add.s32 	%r41, %r36, %r3;
	shl.b32 	%r12, %r26, 4;
	mad.lo.s32 	%r39, %r25, %r2, %r38;
	cvta.to.global.u64 	%rd1, %rd3;
	cvta.to.global.u64 	%rd2, %rd4;
	mov.f32 	%f62, 0f00000000;
$L__BB0_2:
	setp.ge.s32 	%p2, %r2, %r24;
	setp.ge.u32 	%p3, %r38, %r25;
	mov.f32 	%f60, 0f00000000;
	or.pred  	%p4, %p2, %p3;
	@%p4 bra 	$L__BB0_4;
	mul.wide.u32 	%rd6, %r39, 4;
	add.s64 	%rd7, %rd1, %rd6;
	ld.global.nc.f32 	%f60, [%rd7];
$L__BB0_4:
	setp.ge.s32 	%p5, %r5, %r26;
	st.shared.f32 	[%r7], %f60;
	setp.ge.u32 	%p6, %r40, %r25;
	mov.f32 	%f61, 0f00000000;
	or.pred  	%p7, %p5, %p6;
	@%p7 bra 	$L__BB0_6;
	mul.wide.u32 	%rd8, %r41, 4;
	add.s64 	%rd9, %rd2, %rd8;
	ld.global.nc.f32 	%f61, [%rd9];
$L__BB0_6:
	st.shared.f32 	[%r8], %f61;
	bar.sync 	0;
	ld.shared.f32 	%f12, [%r6];
	ld.shared.f32 	%f13, [%r9];
	fma.rn.f32 	%f14, %f12, %f13, %f62;
	ld.shared.f32 	%f15, [%r6+4];
	ld.shared.f32 	%f16, [%r9+64];
	fma.rn.f32 	%f17, %f15, %f16, %f14;
	ld.shared.f32 	%f18, [%r6+8];
	ld.shared.f32 	%f19, [%r9+128];
	fma.rn.f32 	%f20, %f18, %f19, %f17;
	ld.shared.f32 	%f21, [%r6+12];
	ld.shared.f32 	%f22, [%r9+192];
	fma.rn.f32 	%f23, %f21, %f22, %f20;
	ld.shared.f32 	%f24, [%r6+16];
	ld.shared.f32 	%f25, [%r9+256];
	fma.rn.f32 	%f26, %f24, %f25, %f23;
	ld.shared.f32 	%f27, [%r6+20];
	ld.shared.f32 	%f28, [%r9+320];
	fma.rn.f32 	%f29, %f27, %f28, %f26;
	ld.shared.f32 	%f30, [%r6+24];
	ld.shared.f32 	%f31, [%r9+384];
	fma.rn.f32 	%f32, %f30, %f31, %f29;
	ld.shared.f32 	%f33, [%r6+28];
	ld.shared.f32 	%f34, [%r9+448];
	fma.rn.f32 	%f35, %f33, %f34, %f32;
	ld.shared.f32 	%f36, [%r6+32];
	ld.shared.f32 	%f37, [%r9+512];
	fma.rn.f32 	%f38, %f36, %f37, %f35;
	ld.shared.f32 	%f39, [%r6+36];
	ld.shared.f32 	%f40, [%r9+576];
	fma.rn.f32 	%f41, %f39, %f40, %f38;
	ld.shared.f32 	%f42, [%r6+40];
	ld.shared.f32 	%f43, [%r9+640];
	fma.rn.f32 	%f44, %f42, %f43, %f41;
	ld.shared.f32 	%f45, [%r6+44];
	ld.shared.f32 	%f46, [%r9+704];
	fma.rn.f32 	%f47, %f45, %f46, %f44;
	ld.shared.f32 	%f48, [%r6+48];
	ld.shared.f32 	%f49, [%r9+768];
	fma.rn.f32 	%f50, %f48, %f49, %f47;
	ld.shared.f32 	%f51, [%r6+52];
	ld.shared.f32 	%f52, [%r9+832];
	fma.rn.f32 	%f53, %f51, %f52, %f50;
	ld.shared.f32 	%f54, [%r6+56];
	ld.shared.f32 	%f55, [%r9+896];
	fma.rn.f32 	%f56, %f54, %f55, %f53;
	ld.shared.f32 	%f57, [%r6+60];
	ld.shared.f32 	%f58, [%r9+960];
	fma.rn.f32 	%f62, %f57, %f58, %f56;
	bar.sync 	0;
	add.s32 	%r42, %r42, 1;
	setp.ne.s32 	%p8, %r42, 0;
	add.s32 	%r41, %r41, %r12;
	add.s32 	%r40, %r40, 16;
	add.s32 	%r39, %r39, 16;
	add.s32 	%r38, %r38, 16;
	@%p8 bra 	$L__BB0_2;
$L__BB0_7:
	setp.ge.s32 	%p9, %r2, %r24;
	setp.ge.s32 	%p10, %r5, %r26;
	or.pred  	%p11, %p9, %p10;
	@%p11 bra 	$L__BB0_9;
	mad.lo.s32 	%r37, %r26, %r2, %r5;
	cvta.to.global.u64 	%rd10, %rd5;
	mul.wide.s32 	%rd11, %r37, 4;
	add.s64 	%rd12, %rd10, %rd11;
	st.global.f32 	[%rd12], %f62;
$L__BB0_9:
	ret;

}
	// .globl	_Z19fullAttentionKernelPKfS0_S0_Pfiiif
.visible .entry _Z19fullAttentionKernelPKfS0_S0_Pfiiif(
	.param .u64 .ptr .align 1 _Z19fullAttentionKernelPKfS0_S0_Pfiiif_param_0,
	.param .u64 .ptr .align 1 _Z19fullAttentionKernelPKfS0_S0_Pfiiif_param_1,
	.param .u64 .ptr .align 1 _Z19fullAttentionKernelPKfS0_S0_Pfiiif_param_2,
	.param .u64 .ptr .align 1 _Z19fullAttentionKernelPKfS0_S0_Pfiiif_param_3,
	.param .u32 _Z19fullAttentionKernelPKfS0_S0_Pfiiif_param_4,
	.param .u32 _Z19fullAttentionKernelPKfS0_S0_Pfiiif_param_5,
	.param .u32 _Z19fullAttentionKernelPKfS0_S0_Pfiiif_param_6,
	.param .f32 _Z19fullAttentionKernelPKfS0_S0_Pfiiif_param_7
)
{
	.local .align 16 .b8 	__local_depot1[1024];
	.reg .b64 	%SP;
	.reg .b64 	%SPL;
	.reg .pred 	%p<49>;
	.reg .b32 	%r<154>;
	.reg .b32 	%f<541>;
	.reg .b64 	%rd<144>;

	mov.u64 	%SPL, __local_depot1;
	ld.param.u64 	%rd30, [_Z19fullAttentionKernelPKfS0_S0_Pfiiif_param_0];
	ld.param.u64 	%rd31, [_Z19fullAttentionKernelPKfS0_S0_Pfiiif_param_1];
	ld.param.u64 	%rd32, [_Z19fullAttentionKernelPKfS0_S0_Pfiiif_param_2];
	ld.param.u64 	%rd29, [_Z19fullAttentionKernelPKfS0_S0_Pfiiif_param_3];
	ld.param.u32 	%r75, [_Z19fullAttentionKernelPKfS0_S0_Pfiiif_param_4];
	ld.param.u32 	%r76, [_Z19fullAttentionKernelPKfS0_S0_Pfiiif_param_5];
	ld.param.u32 	%r77, [_Z19fullAttentionKernelPKfS0_S0_Pfiiif_param_6];
	ld.param.f32 	%f55, [_Z19fullAttentionKernelPKfS0_S0_Pfiiif_param_7];
	cvta.to.global.u64 	%rd1, %rd31;
	cvta.to.global.u64 	%rd2, %rd30;
	cvta.to.global.u64 	%rd3, %rd32;
	add.u64 	%rd4, %SPL, 0;
	mov.u32 	%r1, %ctaid.x;
	mov.u32 	%r2, %tid.x;
	setp.ge.s32 	%p1, %r1, %r75;
	setp.ge.s32 	%p2, %r2, %r77;
	or.pred  	%p3, %p1, %p2;
	@%p3 bra 	$L__BB1_66;
	setp.lt.s32 	%p4, %r76, 1;
	mul.lo.s32 	%r3, %r76, %r1;
	@%p4 bra 	$L__BB1_17;
	and.b32  	%r4, %r76, 15;
	and.b32  	%r5, %r76, 7;
	and.b32  	%r6, %r76, 2147483632;
	and.b32  	%r7, %r76, 3;
	neg.s32 	%r8, %r6;
	cvt.u64.u32 	%rd5, %r3;
	mul.wide.u32 	%rd42, %r3, 4;
	add.s64 	%rd43, %rd42, %rd2;
	add.s64 	%rd6, %rd43, 32;
	mov.f32 	%f523, 0fFF800000;
	mov.b32 	%r129, 0;
$L__BB1_3:
	setp.lt.u32 	%p13, %r76, 16;
	mul.lo.s32 	%r10, %r129, %r76;
	mov.f32 	%f515, 0f00000000;
	mov.b32 	%r132, 0;
	@%p13 bra 	$L__BB1_6;
	mul.wide.u32 	%rd44, %r10, 4;
	add.s64 	%rd45, %rd1, %rd44;
	add.s64 	%rd137, %rd45, 32;
	mov.f32 	%f515, 0f00000000;
	mov.u64 	%rd138, %rd6;
	mov.u32 	%r130, %r8;
$L__BB1_5:
	.pragma "nounroll";
	ld.global.nc.f32 	%f65, [%rd138+-32];
	ld.global.nc.f32 	%f66, [%rd137+-32];
	fma.rn.f32 	%f67, %f65, %f66, %f515;
	ld.global.nc.f32 	%f68, [%rd138+-28];
	ld.global.nc.f32 	%f69, [%rd137+-28];
	fma.rn.f32 	%f70, %f68, %f69, %f67;
	ld.global.nc.f32 	%f71, [%rd138+-24];
	ld.global.nc.f32 	%f72, [%rd137+-24];
	fma.rn.f32 	%f73, %f71, %f72, %f70;
	ld.global.nc.f32 	%f74, [%rd138+-20];
	ld.global.nc.f32 	%f75, [%rd137+-20];
	fma.rn.f32 	%f76, %f74, %f75, %f73;
	ld.global.nc.f32 	%f77, [%rd138+-16];
	ld.global.nc.f32 	%f78, [%rd137+-16];
	fma.rn.f32 	%f79, %f77, %f78, %f76;
	ld.global.nc.f32 	%f80, [%rd138+-12];
	ld.global.nc.f32 	%f81, [%rd137+-12];
	fma.rn.f32 	%f82, %f80, %f81, %f79;
	ld.global.nc.f32 	%f83, [%rd138+-8];
	ld.global.nc.f32 	%f84, [%rd137+-8];
	fma.rn.f32 	%f85, %f83, %f84, %f82;
	ld.global.nc.f32 	%f86, [%rd138+-4];
	ld.global.nc.f32 	%f87, [%rd137+-4];
	fma.rn.f32 	%f88, %f86, %f87, %f85;
	ld.global.nc.f32 	%f89, [%rd138];
	ld.global.nc.f32 	%f90, [%rd137];
	fma.rn.f32 	%f91, %f89, %f90, %f88;
	ld.global.nc.f32 	%f92, [%rd138+4];
	ld.global.nc.f32 	%f93, [%rd137+4];
	fma.rn.f32 	%f94, %f92, %f93, %f91;
	ld.global.nc.f32 	%f95, [%rd138+8];
	ld.global.nc.f32 	%f96, [%rd137+8];
	fma.rn.f32 	%f97, %f95, %f96, %f94;
	ld.global.nc.f32 	%f98, [%rd138+12];
	ld.global.nc.f32 	%f99, [%rd137+12];
	fma.rn.f32 	%f100, %f98, %f99, %f97;
	ld.global.nc.f32 	%f101, [%rd138+16];
	ld.global.nc.f32 	%f102, [%rd137+16];
	fma.rn.f32 	%f103, %f101, %f102, %f100;
	ld.global.nc.f32 	%f104, [%rd138+20];
	ld.global.nc.f32 	%f105, [%rd137+20];
	fma.rn.f32 	%f106, %f104, %f105, %f103;
	ld.global.nc.f32 	%f107, [%rd138+24];
	ld.global.nc.f32 	%f108, [%rd137+24];
	fma.rn.f32 	%f109, %f107, %f108, %f106;
	ld.global.nc.f32 	%f110, [%rd138+28];
	ld.global.nc.f32 	%f111, [%rd137+28];
	fma.rn.f32 	%f515, %f110, %f111, %f109;
	add.s32 	%r130, %r130, 16;
	add.s64 	%rd138, %rd138, 64;
	add.s64 	%rd137, %rd137, 64;
	setp.ne.s32 	%p14, %r130, 0;
	mov.u32 	%r132, %r6;
	@%p14 bra 	$L__BB1_5;
$L__BB1_6:
	setp.eq.s32 	%p15, %r4, 0;
	@%p15 bra 	$L__BB1_16;
	add.s32 	%r84, %r4, -1;
	setp.lt.u32 	%p16, %r84, 7;
	@%p16 bra 	$L__BB1_9;
	add.s32 	%r85, %r132, %r3;
	mul.wide.u32 	%rd46, %r85, 4;
	add.s64 	%rd47, %rd2, %rd46;
	ld.global.nc.f32 	%f113, [%rd47];
	add.s32 	%r86, %r132, %r10;
	mul.wide.u32 	%rd48, %r86, 4;
	add.s64 	%rd49, %rd1, %rd48;
	ld.global.nc.f32 	%f114, [%rd49];
	fma.rn.f32 	%f115, %f113, %f114, %f515;
	cvt.u64.u32 	%rd50, %r132;
	add.s64 	%rd51, %rd50, %rd5;
	shl.b64 	%rd52, %rd51, 2;
	add.s64 	%rd53, %rd2, %rd52;
	ld.global.nc.f32 	%f116, [%rd53+4];
	cvt.u64.u32 	%rd54, %r10;
	add.s64 	%rd55, %rd50, %rd54;
	shl.b64 	%rd56, %rd55, 2;
	add.s64 	%rd57, %rd1, %rd56;
	ld.global.nc.f32 	%f117, [%rd57+4];
	fma.rn.f32 	%f118, %f116, %f117, %f115;
	ld.global.nc.f32 	%f119, [%rd53+8];
	ld.global.nc.f32 	%f120, [%rd57+8];
	fma.rn.f32 	%f121, %f119, %f120, %f118;
	ld.global.nc.f32 	%f122, [%rd53+12];
	ld.global.nc.f32 	%f123, [%rd57+12];
	fma.rn.f32 	%f124, %f122, %f123, %f121;
	ld.global.nc.f32 	%f125, [%rd53+16];
	ld.global.nc.f32 	%f126, [%rd57+16];
	fma.rn.f32 	%f127, %f125, %f126, %f124;
	ld.global.nc.f32 	%f128, [%rd53+20];
	ld.global.nc.f32 	%f129, [%rd57+20];
	fma.rn.f32 	%f130, %f128, %f129, %f127;
	ld.global.nc.f32 	%f131, [%rd53+24];
	ld.global.nc.f32 	%f132, [%rd57+24];
	fma.rn.f32 	%f133, %f131, %f132, %f130;
	ld.global.nc.f32 	%f134, [%rd53+28];
	ld.global.nc.f32 	%f135, [%rd57+28];
	fma.rn.f32 	%f515, %f134, %f135, %f133;
	add.s32 	%r132, %r132, 8;
$L__BB1_9:
	setp.eq.s32 	%p17, %r5, 0;
	@%p17 bra 	$L__BB1_16;
	add.s32 	%r87, %r5, -1;
	setp.lt.u32 	%p18, %r87, 3;
	@%p18 bra 	$L__BB1_12;
	add.s32 	%r88, %r132, %r3;
	mul.wide.u32 	%rd58, %r88, 4;
	add.s64 	%rd59, %rd2, %rd58;
	ld.global.nc.f32 	%f137, [%rd59];
	add.s32 	%r89, %r132, %r10;
	mul.wide.u32 	%rd60, %r89, 4;
	add.s64 	%rd61, %rd1, %rd60;
	ld.global.nc.f32 	%f138, [%rd61];
	fma.rn.f32 	%f139, %f137, %f138, %f515;
	cvt.u64.u32 	%rd62, %r132;
	add.s64 	%rd63, %rd62, %rd5;
	shl.b64 	%rd64, %rd63, 2;
	add.s64 	%rd65, %rd2, %rd64;
	ld.global.nc.f32 	%f140, [%rd65+4];
	cvt.u64.u32 	%rd66, %r10;
	add.s64 	%rd67, %rd62, %rd66;
	shl.b64 	%rd68, %rd67, 2;
	add.s64 	%rd69, %rd1, %rd68;
	ld.global.nc.f32 	%f141, [%rd69+4];
	fma.rn.f32 	%f142, %f140, %f141, %f139;
	ld.global.nc.f32 	%f143, [%rd65+8];
	ld.global.nc.f32 	%f144, [%rd69+8];
	fma.rn.f32 	%f145, %f143, %f144, %f142;
	ld.global.nc.f32 	%f146, [%rd65+12];
	ld.global.nc.f32 	%f147, [%rd69+12];
	fma.rn.f32 	%f515, %f146, %f147, %f145;
	add.s32 	%r132, %r132, 4;
$L__BB1_12:
	setp.eq.s32 	%p19, %r7, 0;
	@%p19 bra 	$L__BB1_16;
	setp.eq.s32 	%p20, %r7, 1;
	add.s32 	%r90, %r132, %r3;
	mul.wide.u32 	%rd70, %r90, 4;
	add.s64 	%rd71, %rd2, %rd70;
	ld.global.nc.f32 	%f148, [%rd71];
	add.s32 	%r91, %r132, %r10;
	mul.wide.u32 	%rd72, %r91, 4;
	add.s64 	%rd73, %rd1, %rd72;
	ld.global.nc.f32 	%f149, [%rd73];
	fma.rn.f32 	%f515, %f148, %f149, %f515;
	@%p20 bra 	$L__BB1_16;
	setp.eq.s32 	%p21, %r7, 2;
	cvt.u64.u32 	%rd74, %r132;
	add.s64 	%rd75, %rd74, %rd5;
	shl.b64 	%rd76, %rd75, 2;
	add.s64 	%rd12, %rd2, %rd76;
	ld.global.nc.f32 	%f150, [%rd12+4];
	cvt.u64.u32 	%rd77, %r10;
	add.s64 	%rd78, %rd74, %rd77;
	shl.b64 	%rd79, %rd78, 2;
	add.s64 	%rd13, %rd1, %rd79;
	ld.global.nc.f32 	%f151, [%rd13+4];
	fma.rn.f32 	%f515, %f150, %f151, %f515;
	@%p21 bra 	$L__BB1_16;
	ld.global.nc.f32 	%f152, [%rd12+8];
	ld.global.nc.f32 	%f153, [%rd13+8];
	fma.rn.f32 	%f515, %f152, %f153, %f515;
$L__BB1_16:
	mul.f32 	%f154, %f55, %f515;
	mul.wide.u32 	%rd80, %r129, 4;
	add.s64 	%rd81, %rd4, %rd80;
	st.local.f32 	[%rd81], %f154;
	max.f32 	%f523, %f523, %f154;
	add.s32 	%r129, %r129, 1;
	setp.eq.s32 	%p22, %r129, %r75;
	@%p22 bra 	$L__BB1_28;
	bra.uni 	$L__BB1_3;
$L__BB1_17:
	mul.f32 	%f17, %f55, 0f00000000;
	add.s32 	%r79, %r75, -1;
	and.b32  	%r19, %r75, 7;
	setp.lt.u32 	%p5, %r79, 7;
	mov.f32 	%f523, 0fFF800000;
	mov.b32 	%r136, 0;
	@%p5 bra 	$L__BB1_20;
	and.b32  	%r136, %r75, -8;
	mov.f32 	%f523, 0fFF800000;
	mov.b32 	%r134, 0;
$L__BB1_19:
	.pragma "nounroll";
	mul.wide.u32 	%rd34, %r134, 4;
	add.s64 	%rd35, %rd4, %rd34;
	max.f32 	%f523, %f523, %f17;
	st.local.v4.f32 	[%rd35], {%f17, %f17, %f17, %f17};
	st.local.v4.f32 	[%rd35+16], {%f17, %f17, %f17, %f17};
	add.s32 	%r134, %r134, 8;
	setp.ne.s32 	%p6, %r134, %r136;
	@%p6 bra 	$L__BB1_19;
$L__BB1_20:
	setp.eq.s32 	%p7, %r19, 0;
	@%p7 bra 	$L__BB1_28;
	and.b32  	%r24, %r75, 3;
	setp.lt.u32 	%p8, %r19, 4;
	@%p8 bra 	$L__BB1_23;
	mul.wide.u32 	%rd36, %r136, 4;
	add.s64 	%rd37, %rd4, %rd36;
	st.local.f32 	[%rd37], %f17;
	max.f32 	%f523, %f523, %f17;
	st.local.f32 	[%rd37+4], %f17;
	st.local.f32 	[%rd37+8], %f17;
	st.local.f32 	[%rd37+12], %f17;
	add.s32 	%r136, %r136, 4;
$L__BB1_23:
	setp.eq.s32 	%p9, %r24, 0;
	@%p9 bra 	$L__BB1_28;
	setp.eq.s32 	%p10, %r24, 1;
	@%p10 bra 	$L__BB1_26;
	mul.wide.u32 	%rd38, %r136, 4;
	add.s64 	%rd39, %rd4, %rd38;
	st.local.f32 	[%rd39], %f17;
	max.f32 	%f523, %f523, %f17;
	st.local.f32 	[%rd39+4], %f17;
	add.s32 	%r136, %r136, 2;
$L__BB1_26:
	and.b32  	%r81, %r75, 1;
	setp.eq.b32 	%p11, %r81, 1;
	not.pred 	%p12, %p11;
	@%p12 bra 	$L__BB1_28;
	mul.wide.u32 	%rd40, %r136, 4;
	add.s64 	%rd41, %rd4, %rd40;
	st.local.f32 	[%rd41], %f17;
	max.f32 	%f523, %f523, %f17;
$L__BB1_28:
	setp.lt.s32 	%p23, %r75, 1;
	mov.f32 	%f530, 0f00000000;
	@%p23 bra 	$L__BB1_40;
	and.b32  	%r29, %r75, 7;
	setp.lt.u32 	%p24, %r75, 8;
	mov.f32 	%f530, 0f00000000;
	mov.b32 	%r138, 0;
	@%p24 bra 	$L__BB1_32;
	and.b32  	%r138, %r75, 2147483640;
	neg.s32 	%r141, %r138;
	add.s64 	%rd139, %rd4, 16;
	mov.f32 	%f530, 0f00000000;
$L__BB1_31:
	.pragma "nounroll";
	ld.local.v4.f32 	{%f159, %f160, %f161, %f162}, [%rd139+-16];
	sub.f32 	%f163, %f159, %f523;
	fma.rn.f32 	%f164, %f163, 0f3BBB989D, 0f3F000000;
	cvt.sat.f32.f32 	%f165, %f164;
	mov.f32 	%f166, 0f4B400001;
	mov.f32 	%f167, 0f437C0000;
	fma.rm.f32 	%f168, %f165, %f167, %f166;
	add.f32 	%f169, %f168, 0fCB40007F;
	neg.f32 	%f170, %f169;
	fma.rn.f32 	%f171, %f163, 0f3FB8AA3B, %f170;
	fma.rn.f32 	%f172, %f163, 0f32A57060, %f171;
	mov.b32 	%r93, %f168;
	shl.b32 	%r94, %r93, 23;
	mov.b32 	%f173, %r94;
	ex2.approx.ftz.f32 	%f174, %f172;
	mul.f32 	%f175, %f174, %f173;
	add.f32 	%f176, %f530, %f175;
	sub.f32 	%f177, %f160, %f523;
	fma.rn.f32 	%f178, %f177, 0f3BBB989D, 0f3F000000;
	cvt.sat.f32.f32 	%f179, %f178;
	fma.rm.f32 	%f180, %f179, %f167, %f166;
	add.f32 	%f181, %f180, 0fCB40007F;
	neg.f32 	%f182, %f181;
	fma.rn.f32 	%f183, %f177, 0f3FB8AA3B, %f182;
	fma.rn.f32 	%f184, %f177, 0f32A57060, %f183;
	mov.b32 	%r95, %f180;
	shl.b32 	%r96, %r95, 23;
	mov.b32 	%f185, %r96;
	ex2.approx.ftz.f32 	%f186, %f184;
	mul.f32 	%f187, %f186, %f185;
	add.f32 	%f188, %f176, %f187;
	sub.f32 	%f189, %f161, %f523;
	fma.rn.f32 	%f190, %f189, 0f3BBB989D, 0f3F000000;
	cvt.sat.f32.f32 	%f191, %f190;
	fma.rm.f32 	%f192, %f191, %f167, %f166;
	add.f32 	%f193, %f192, 0fCB40007F;
	neg.f32 	%f194, %f193;
	fma.rn.f32 	%f195, %f189, 0f3FB8AA3B, %f194;
	fma.rn.f32 	%f196, %f189, 0f32A57060, %f195;
	mov.b32 	%r97, %f192;
	shl.b32 	%r98, %r97, 23;
	mov.b32 	%f197, %r98;
	ex2.approx.ftz.f32 	%f198, %f196;
	mul.f32 	%f199, %f198, %f197;
	add.f32 	%f200, %f188, %f199;
	sub.f32 	%f201, %f162, %f523;
	fma.rn.f32 	%f202, %f201, 0f3BBB989D, 0f3F000000;
	cvt.sat.f32.f32 	%f203, %f202;
	fma.rm.f32 	%f204, %f203, %f167, %f166;
	add.f32 	%f205, %f204, 0fCB40007F;
	neg.f32 	%f206, %f205;
	fma.rn.f32 	%f207, %f201, 0f3FB8AA3B, %f206;
	fma.rn.f32 	%f208, %f201, 0f32A57060, %f207;
	mov.b32 	%r99, %f204;
	shl.b32 	%r100, %r99, 23;
	mov.b32 	%f209, %r100;
	ex2.approx.ftz.f32 	%f210, %f208;
	mul.f32 	%f211, %f210, %f209;
	st.local.v4.f32 	[%rd139+-16], {%f175, %f187, %f199, %f211};
	add.f32 	%f212, %f200, %f211;
	ld.local.v4.f32 	{%f213, %f214, %f215, %f216}, [%rd139];
	sub.f32 	%f217, %f213, %f523;
	fma.rn.f32 	%f218, %f217, 0f3BBB989D, 0f3F000000;
	cvt.sat.f32.f32 	%f219, %f218;
	fma.rm.f32 	%f220, %f219, %f167, %f166;
	add.f32 	%f221, %f220, 0fCB40007F;
	neg.f32 	%f222, %f221;
	fma.rn.f32 	%f223, %f217, 0f3FB8AA3B, %f222;
	fma.rn.f32 	%f224, %f217, 0f32A57060, %f223;
	mov.b32 	%r101, %f220;
	shl.b32 	%r102, %r101, 23;
	mov.b32 	%f225, %r102;
	ex2.approx.ftz.f32 	%f226, %f224;
	mul.f32 	%f227, %f226, %f225;
	add.f32 	%f228, %f212, %f227;
	sub.f32 	%f229, %f214, %f523;
	fma.rn.f32 	%f230, %f229, 0f3BBB989D, 0f3F000000;
	cvt.sat.f32.f32 	%f231, %f230;
	fma.rm.f32 	%f232, %f231, %f167, %f166;
	add.f32 	%f233, %f232, 0fCB40007F;
	neg.f32 	%f234, %f233;
	fma.rn.f32 	%f235, %f229, 0f3FB8AA3B, %f234;
	fma.rn.f32 	%f236, %f229, 0f32A57060, %f235;
	mov.b32 	%r103, %f232;
	shl.b32 	%r104, %r103, 23;
	mov.b32 	%f237, %r104;
	ex2.approx.ftz.f32 	%f238, %f236;
	mul.f32 	%f239, %f238, %f237;
	add.f32 	%f240, %f228, %f239;
	sub.f32 	%f241, %f215, %f523;
	fma.rn.f32 	%f242, %f241, 0f3BBB989D, 0f3F000000;
	cvt.sat.f32.f32 	%f243, %f242;
	fma.rm.f32 	%f244, %f243, %f167, %f166;
	add.f32 	%f245, %f244, 0fCB40007F;
	neg.f32 	%f246, %f245;
	fma.rn.f32 	%f247, %f241, 0f3FB8AA3B, %f246;
	fma.rn.f32 	%f248, %f241, 0f32A57060, %f247;
	mov.b32 	%r105, %f244;
	shl.b32 	%r106, %r105, 23;
	mov.b32 	%f249, %r106;
	ex2.approx.ftz.f32 	%f250, %f248;
	mul.f32 	%f251, %f250, %f249;
	add.f32 	%f252, %f240, %f251;
	sub.f32 	%f253, %f216, %f523;
	fma.rn.f32 	%f254, %f253, 0f3BBB989D, 0f3F000000;
	cvt.sat.f32.f32 	%f255, %f254;
	fma.rm.f32 	%f256, %f255, %f167, %f166;
	add.f32 	%f257, %f256, 0fCB40007F;
	neg.f32 	%f258, %f257;
	fma.rn.f32 	%f259, %f253, 0f3FB8AA3B, %f258;
	fma.rn.f32 	%f260, %f253, 0f32A57060, %f259;
	mov.b32 	%r107, %f256;
	shl.b32 	%r108, %r107, 23;
	mov.b32 	%f261, %r108;
	ex2.approx.ftz.f32 	%f262, %f260;
	mul.f32 	%f263, %f262, %f261;
	st.local.v4.f32 	[%rd139], {%f227, %f239, %f251, %f263};
	add.f32 	%f530, %f252, %f263;
	add.s32 	%r141, %r141, 8;
	add.s64 	%rd139, %rd139, 32;
	setp.eq.s32 	%p25, %r141, 0;
	@%p25 bra 	$L__BB1_32;
	bra.uni 	$L__BB1_31;
$L__BB1_32:
	setp.eq.s32 	%p26, %r29, 0;
	@%p26 bra 	$L__BB1_40;
	and.b32  	%r33, %r75, 3;
	setp.lt.u32 	%p27, %r29, 4;
	@%p27 bra 	$L__BB1_35;
	mul.wide.u32 	%rd82, %r138, 4;
	add.s64 	%rd83, %rd4, %rd82;
	ld.local.f32 	%f265, [%rd83];
	sub.f32 	%f266, %f265, %f523;
	fma.rn.f32 	%f267, %f266, 0f3BBB989D, 0f3F000000;
	cvt.sat.f32.f32 	%f268, %f267;
	mov.f32 	%f269, 0f4B400001;
	mov.f32 	%f270, 0f437C0000;
	fma.rm.f32 	%f271, %f268, %f270, %f269;
	add.f32 	%f272, %f271, 0fCB40007F;
	neg.f32 	%f273, %f272;
	fma.rn.f32 	%f274, %f266, 0f3FB8AA3B, %f273;
	fma.rn.f32 	%f275, %f266, 0f32A57060, %f274;
	mov.b32 	%r109, %f271;
	shl.b32 	%r110, %r109, 23;
	mov.b32 	%f276, %r110;
	ex2.approx.ftz.f32 	%f277, %f275;
	mul.f32 	%f278, %f277, %f276;
	st.local.f32 	[%rd83], %f278;
	add.f32 	%f279, %f530, %f278;
	ld.local.f32 	%f280, [%rd83+4];
	sub.f32 	%f281, %f280, %f523;
	fma.rn.f32 	%f282, %f281, 0f3BBB989D, 0f3F000000;
	cvt.sat.f32.f32 	%f283, %f282;
	fma.rm.f32 	%f284, %f283, %f270, %f269;
	add.f32 	%f285, %f284, 0fCB40007F;
	neg.f32 	%f286, %f285;
	fma.rn.f32 	%f287, %f281, 0f3FB8AA3B, %f286;
	fma.rn.f32 	%f288, %f281, 0f32A57060, %f287;
	mov.b32 	%r111, %f284;
	shl.b32 	%r112, %r111, 23;
	mov.b32 	%f289, %r112;
	ex2.approx.ftz.f32 	%f290, %f288;
	mul.f32 	%f291, %f290, %f289;
	st.local.f32 	[%rd83+4], %f291;
	add.f32 	%f292, %f279, %f291;
	ld.local.f32 	%f293, [%rd83+8];
	sub.f32 	%f294, %f293, %f523;
	fma.rn.f32 	%f295, %f294, 0f3BBB989D, 0f3F000000;
	cvt.sat.f32.f32 	%f296, %f295;
	fma.rm.f32 	%f297, %f296, %f270, %f269;
	add.f32 	%f298, %f297, 0fCB40007F;
	neg.f32 	%f299, %f298;
	fma.rn.f32 	%f300, %f294, 0f3FB8AA3B, %f299;
	fma.rn.f32 	%f301, %f294, 0f32A57060, %f300;
	mov.b32 	%r113, %f297;
	shl.b32 	%r114, %r113, 23;
	mov.b32 	%f302, %r114;
	ex2.approx.ftz.f32 	%f303, %f301;
	mul.f32 	%f304, %f303, %f302;
	st.local.f32 	[%rd83+8], %f304;
	add.f32 	%f305, %f292, %f304;
	ld.local.f32 	%f306, [%rd83+12];
	sub.f32 	%f307, %f306, %f523;
	fma.rn.f32 	%f308, %f307, 0f3BBB989D, 0f3F000000;
	cvt.sat.f32.f32 	%f309, %f308;
	fma.rm.f32 	%f310, %f309, %f270, %f269;
	add.f32 	%f311, %f310, 0fCB40007F;
	neg.f32 	%f312, %f311;
	fma.rn.f32 	%f313, %f307, 0f3FB8AA3B, %f312;
	fma.rn.f32 	%f314, %f307, 0f32A57060, %f313;
	mov.b32 	%r115, %f310;
	shl.b32 	%r116, %r115, 23;
	mov.b32 	%f315, %r116;
	ex2.approx.ftz.f32 	%f316, %f314;
	mul.f32 	%f317, %f316, %f315;
	st.local.f32 	[%rd83+12], %f317;
	add.f32 	%f530, %f305, %f317;
	add.s32 	%r138, %r138, 4;
$L__BB1_35:
	setp.eq.s32 	%p28, %r33, 0;
	@%p28 bra 	$L__BB1_40;
	setp.eq.s32 	%p29, %r33, 1;
	@%p29 bra 	$L__BB1_38;
	mul.wide.u32 	%rd84, %r138, 4;
	add.s64 	%rd85, %rd4, %rd84;
	ld.local.f32 	%f319, [%rd85];
	sub.f32 	%f320, %f319, %f523;
	fma.rn.f32 	%f321, %f320, 0f3BBB989D, 0f3F000000;
	cvt.sat.f32.f32 	%f322, %f321;
	mov.f32 	%f323, 0f4B400001;
	mov.f32 	%f324, 0f437C0000;
	fma.rm.f32 	%f325, %f322, %f324, %f323;
	add.f32 	%f326, %f325, 0fCB40007F;
	neg.f32 	%f327, %f326;
	fma.rn.f32 	%f328, %f320, 0f3FB8AA3B, %f327;
	fma.rn.f32 	%f329, %f320, 0f32A57060, %f328;
	mov.b32 	%r117, %f325;
	shl.b32 	%r118, %r117, 23;
	mov.b32 	%f330, %r118;
	ex2.approx.ftz.f32 	%f331, %f329;
	mul.f32 	%f332, %f331, %f330;
	st.local.f32 	[%rd85], %f332;
	add.f32 	%f333, %f530, %f332;
	ld.local.f32 	%f334, [%rd85+4];
	sub.f32 	%f335, %f334, %f523;
	fma.rn.f32 	%f336, %f335, 0f3BBB989D, 0f3F000000;
	cvt.sat.f32.f32 	%f337, %f336;
	fma.rm.f32 	%f338, %f337, %f324, %f323;
	add.f32 	%f339, %f338, 0fCB40007F;
	neg.f32 	%f340, %f339;
	fma.rn.f32 	%f341, %f335, 0f3FB8AA3B, %f340;
	fma.rn.f32 	%f342, %f335, 0f32A57060, %f341;
	mov.b32 	%r119, %f338;
	shl.b32 	%r120, %r119, 23;
	mov.b32 	%f343, %r120;
	ex2.approx.ftz.f32 	%f344, %f342;
	mul.f32 	%f345, %f344, %f343;
	st.local.f32 	[%rd85+4], %f345;
	add.f32 	%f530, %f333, %f345;
	add.s32 	%r138, %r138, 2;
$L__BB1_38:
	and.b32  	%r121, %r75, 1;
	setp.eq.b32 	%p30, %r121, 1;
	not.pred 	%p31, %p30;
	@%p31 bra 	$L__BB1_40;
	mul.wide.u32 	%rd86, %r138, 4;
	add.s64 	%rd87, %rd4, %rd86;
	ld.local.f32 	%f346, [%rd87];
	sub.f32 	%f347, %f346, %f523;
	fma.rn.f32 	%f348, %f347, 0f3BBB989D, 0f3F000000;
	cvt.sat.f32.f32 	%f349, %f348;
	mov.f32 	%f350, 0f4B400001;
	mov.f32 	%f351, 0f437C0000;
	fma.rm.f32 	%f352, %f349, %f351, %f350;
	add.f32 	%f353, %f352, 0fCB40007F;
	neg.f32 	%f354, %f353;
	fma.rn.f32 	%f355, %f347, 0f3FB8AA3B, %f354;
	fma.rn.f32 	%f356, %f347, 0f32A57060, %f355;
	mov.b32 	%r122, %f352;
	shl.b32 	%r123, %r122, 23;
	mov.b32 	%f357, %r123;
	ex2.approx.ftz.f32 	%f358, %f356;
	mul.f32 	%f359, %f358, %f357;
	st.local.f32 	[%rd87], %f359;
	add.f32 	%f530, %f530, %f359;
$L__BB1_40:
	setp.lt.s32 	%p32, %r75, 1;
	mov.f32 	%f540, 0f00000000;
	@%p32 bra 	$L__BB1_65;
	and.b32  	%r38, %r75, 15;
	setp.lt.u32 	%p33, %r75, 16;
	mov.b32 	%r142, 0;
	@%p33 bra 	$L__BB1_44;
	and.b32  	%r142, %r75, 2147483632;
	neg.s32 	%r146, %r142;
	add.s64 	%rd141, %rd4, 32;
$L__BB1_43:
	.pragma "nounroll";
	ld.local.v4.f32 	{%f361, %f362, %f363, %f364}, [%rd141+-32];
	div.rn.f32 	%f365, %f361, %f530;
	div.rn.f32 	%f366, %f362, %f530;
	div.rn.f32 	%f367, %f363, %f530;
	div.rn.f32 	%f368, %f364, %f530;
	st.local.v4.f32 	[%rd141+-32], {%f365, %f366, %f367, %f368};
	ld.local.v4.f32 	{%f369, %f370, %f371, %f372}, [%rd141+-16];
	div.rn.f32 	%f373, %f369, %f530;
	div.rn.f32 	%f374, %f370, %f530;
	div.rn.f32 	%f375, %f371, %f530;
	div.rn.f32 	%f376, %f372, %f530;
	st.local.v4.f32 	[%rd141+-16], {%f373, %f374, %f375, %f376};
	ld.local.v4.f32 	{%f377, %f378, %f379, %f380}, [%rd141];
	div.rn.f32 	%f381, %f377, %f530;
	div.rn.f32 	%f382, %f378, %f530;
	div.rn.f32 	%f383, %f379, %f530;
	div.rn.f32 	%f384, %f380, %f530;
	st.local.v4.f32 	[%rd141], {%f381, %f382, %f383, %f384};
	ld.local.v4.f32 	{%f385, %f386, %f387, %f388}, [%rd141+16];
	div.rn.f32 	%f389, %f385, %f530;
	div.rn.f32 	%f390, %f386, %f530;
	div.rn.f32 	%f391, %f387, %f530;
	div.rn.f32 	%f392, %f388, %f530;
	st.local.v4.f32 	[%rd141+16], {%f389, %f390, %f391, %f392};
	add.s32 	%r146, %r146, 16;
	add.s64 	%rd141, %rd141, 64;
	setp.eq.s32 	%p34, %r146, 0;
	@%p34 bra 	$L__BB1_44;
	bra.uni 	$L__BB1_43;
$L__BB1_44:
	setp.eq.s32 	%p35, %r38, 0;
	@%p35 bra 	$L__BB1_53;
	and.b32  	%r44, %r75, 7;
	setp.lt.u32 	%p36, %r38, 8;
	@%p36 bra 	$L__BB1_47;
	mul.wide.u32 	%rd88, %r142, 4;
	add.s64 	%rd89, %rd4, %rd88;
	ld.local.f32 	%f393, [%rd89];
	div.rn.f32 	%f394, %f393, %f530;
	st.local.f32 	[%rd89], %f394;
	ld.local.f32 	%f395, [%rd89+4];
	div.rn.f32 	%f396, %f395, %f530;
	st.local.f32 	[%rd89+4], %f396;
	ld.local.f32 	%f397, [%rd89+8];
	div.rn.f32 	%f398, %f397, %f530;
	st.local.f32 	[%rd89+8], %f398;
	ld.local.f32 	%f399, [%rd89+12];
	div.rn.f32 	%f400, %f399, %f530;
	st.local.f32 	[%rd89+12], %f400;
	ld.local.f32 	%f401, [%rd89+16];
	div.rn.f32 	%f402, %f401, %f530;
	st.local.f32 	[%rd89+16], %f402;
	ld.local.f32 	%f403, [%rd89+20];
	div.rn.f32 	%f404, %f403, %f530;
	st.local.f32 	[%rd89+20], %f404;
	ld.local.f32 	%f405, [%rd89+24];
	div.rn.f32 	%f406, %f405, %f530;
	st.local.f32 	[%rd89+24], %f406;
	ld.local.f32 	%f407, [%rd89+28];
	div.rn.f32 	%f408, %f407, %f530;
	st.local.f32 	[%rd89+28], %f408;
	add.s32 	%r142, %r142, 8;
$L__BB1_47:
	setp.eq.s32 	%p37, %r44, 0;
	@%p37 bra 	$L__BB1_53;
	and.b32  	%r47, %r75, 3;
	setp.lt.u32 	%p38, %r44, 4;
	@%p38 bra 	$L__BB1_50;
	mul.wide.u32 	%rd90, %r142, 4;
	add.s64 	%rd91, %rd4, %rd90;
	ld.local.f32 	%f409, [%rd91];
	div.rn.f32 	%f410, %f409, %f530;
	st.local.f32 	[%rd91], %f410;
	ld.local.f32 	%f411, [%rd91+4];
	div.rn.f32 	%f412, %f411, %f530;
	st.local.f32 	[%rd91+4], %f412;
	ld.local.f32 	%f413, [%rd91+8];
	div.rn.f32 	%f414, %f413, %f530;
	st.local.f32 	[%rd91+8], %f414;
	ld.local.f32 	%f415, [%rd91+12];
	div.rn.f32 	%f416, %f415, %f530;
	st.local.f32 	[%rd91+12], %f416;
	add.s32 	%r142, %r142, 4;
$L__BB1_50:
	setp.eq.s32 	%p39, %r47, 0;
	@%p39 bra 	$L__BB1_53;
	mul.wide.u32 	%rd92, %r142, 4;
	add.s64 	%rd140, %rd4, %rd92;
	neg.s32 	%r145, %r47;
$L__BB1_52:
	.pragma "nounroll";
	ld.local.f32 	%f417, [%rd140];
	div.rn.f32 	%f418, %f417, %f530;
	st.local.f32 	[%rd140], %f418;
	add.s64 	%rd140, %rd140, 4;
	add.s32 	%r145, %r145, 1;
	setp.ne.s32 	%p40, %r145, 0;
	@%p40 bra 	$L__BB1_52;
$L__BB1_53:
	setp.lt.u32 	%p41, %r75, 16;
	mov.f32 	%f540, 0f00000000;
	mov.b32 	%r149, 0;
	@%p41 bra 	$L__BB1_56;
	and.b32  	%r149, %r75, 2147483632;
	neg.s32 	%r148, %r149;
	shl.b32 	%r55, %r77, 4;
	add.s64 	%rd142, %rd4, 32;
	mov.f32 	%f540, 0f00000000;
	mul.wide.s32 	%rd95, %r77, 4;
	mov.u32 	%r147, %r2;
$L__BB1_55:
	.pragma "nounroll";
	ld.local.v4.f32 	{%f422, %f423, %f424, %f425}, [%rd142+-32];
	mul.wide.s32 	%rd93, %r147, 4;
	add.s64 	%rd94, %rd3, %rd93;
	ld.global.nc.f32 	%f426, [%rd94];
	fma.rn.f32 	%f427, %f422, %f426, %f540;
	add.s64 	%rd96, %rd94, %rd95;
	ld.global.nc.f32 	%f428, [%rd96];
	fma.rn.f32 	%f429, %f423, %f428, %f427;
	add.s64 	%rd97, %rd96, %rd95;
	ld.global.nc.f32 	%f430, [%rd97];
	fma.rn.f32 	%f431, %f424, %f430, %f429;
	add.s64 	%rd98, %rd97, %rd95;
	ld.global.nc.f32 	%f432, [%rd98];
	fma.rn.f32 	%f433, %f425, %f432, %f431;
	ld.local.v4.f32 	{%f434, %f435, %f436, %f437}, [%rd142+-16];
	add.s64 	%rd99, %rd98, %rd95;
	ld.global.nc.f32 	%f438, [%rd99];
	fma.rn.f32 	%f439, %f434, %f438, %f433;
	add.s64 	%rd100, %rd99, %rd95;
	ld.global.nc.f32 	%f440, [%rd100];
	fma.rn.f32 	%f441, %f435, %f440, %f439;
	add.s64 	%rd101, %rd100, %rd95;
	ld.global.nc.f32 	%f442, [%rd101];
	fma.rn.f32 	%f443, %f436, %f442, %f441;
	add.s64 	%rd102, %rd101, %rd95;
	ld.global.nc.f32 	%f444, [%rd102];
	fma.rn.f32 	%f445, %f437, %f444, %f443;
	ld.local.v4.f32 	{%f446, %f447, %f448, %f449}, [%rd142];
	add.s64 	%rd103, %rd102, %rd95;
	ld.global.nc.f32 	%f450, [%rd103];
	fma.rn.f32 	%f451, %f446, %f450, %f445;
	add.s64 	%rd104, %rd103, %rd95;
	ld.global.nc.f32 	%f452, [%rd104];
	fma.rn.f32 	%f453, %f447, %f452, %f451;
	add.s64 	%rd105, %rd104, %rd95;
	ld.global.nc.f32 	%f454, [%rd105];
	fma.rn.f32 	%f455, %f448, %f454, %f453;
	add.s64 	%rd106, %rd105, %rd95;
	ld.global.nc.f32 	%f456, [%rd106];
	fma.rn.f32 	%f457, %f449, %f456, %f455;
	ld.local.v4.f32 	{%f458, %f459, %f460, %f461}, [%rd142+16];
	add.s64 	%rd107, %rd106, %rd95;
	ld.global.nc.f32 	%f462, [%rd107];
	fma.rn.f32 	%f463, %f458, %f462, %f457;
	add.s64 	%rd108, %rd107, %rd95;
	ld.global.nc.f32 	%f464, [%rd108];
	fma.rn.f32 	%f465, %f459, %f464, %f463;
	add.s64 	%rd109, %rd108, %rd95;
	ld.global.nc.f32 	%f466, [%rd109];
	fma.rn.f32 	%f467, %f460, %f466, %f465;
	add.s64 	%rd110, %rd109, %rd95;
	ld.global.nc.f32 	%f468, [%rd110];
	fma.rn.f32 	%f540, %f461, %f468, %f467;
	add.s32 	%r148, %r148, 16;
	add.s32 	%r147, %r147, %r55;
	add.s64 	%rd142, %rd142, 64;
	setp.ne.s32 	%p42, %r148, 0;
	@%p42 bra 	$L__BB1_55;
$L__BB1_56:
	setp.eq.s32 	%p43, %r38, 0;
	@%p43 bra 	$L__BB1_65;
	and.b32  	%r63, %r75, 7;
	setp.lt.u32 	%p44, %r38, 8;
	@%p44 bra 	$L__BB1_59;
	mul.wide.u32 	%rd111, %r149, 4;
	add.s64 	%rd112, %rd4, %rd111;
	ld.local.f32 	%f470, [%rd112];
	mad.lo.s32 	%r126, %r149, %r77, %r2;
	mul.wide.s32 	%rd113, %r126, 4;
	add.s64 	%rd114, %rd3, %rd113;
	ld.global.nc.f32 	%f471, [%rd114];
	fma.rn.f32 	%f472, %f470, %f471, %f540;
	ld.local.f32 	%f473, [%rd112+4];
	mul.wide.s32 	%rd115, %r77, 4;
	add.s64 	%rd116, %rd114, %rd115;
	ld.global.nc.f32 	%f474, [%rd116];
	fma.rn.f32 	%f475, %f473, %f474, %f472;
	ld.local.f32 	%f476, [%rd112+8];
	add.s64 	%rd117, %rd116, %rd115;
	ld.global.nc.f32 	%f477, [%rd117];
	fma.rn.f32 	%f478, %f476, %f477, %f475;
	ld.local.f32 	%f479, [%rd112+12];
	add.s64 	%rd118, %rd117, %rd115;
	ld.global.nc.f32 	%f480, [%rd118];
	fma.rn.f32 	%f481, %f479, %f480, %f478;
	ld.local.f32 	%f482, [%rd112+16];
	add.s64 	%rd119, %rd118, %rd115;
	ld.global.nc.f32 	%f483, [%rd119];
	fma.rn.f32 	%f484, %f482, %f483, %f481;
	ld.local.f32 	%f485, [%rd112+20];
	add.s64 	%rd120, %rd119, %rd115;
	ld.global.nc.f32 	%f486, [%rd120];
	fma.rn.f32 	%f487, %f485, %f486, %f484;
	ld.local.f32 	%f488, [%rd112+24];
	add.s64 	%rd121, %rd120, %rd115;
	ld.global.nc.f32 	%f489, [%rd121];
	fma.rn.f32 	%f490, %f488, %f489, %f487;
	ld.local.f32 	%f491, [%rd112+28];
	add.s64 	%rd122, %rd121, %rd115;
	ld.global.nc.f32 	%f492, [%rd122];
	fma.rn.f32 	%f540, %f491, %f492, %f490;
	add.s32 	%r149, %r149, 8;
$L__BB1_59:
	setp.eq.s32 	%p45, %r63, 0;
	@%p45 bra 	$L__BB1_65;
	and.b32  	%r66, %r75, 3;
	setp.lt.u32 	%p46, %r63, 4;
	@%p46 bra 	$L__BB1_62;
	mul.wide.u32 	%rd123, %r149, 4;
	add.s64 	%rd124, %rd4, %rd123;
	ld.local.f32 	%f494, [%rd124];
	mad.lo.s32 	%r127, %r149, %r77, %r2;
	mul.wide.s32 	%rd125, %r127, 4;
	add.s64 	%rd126, %rd3, %rd125;
	ld.global.nc.f32 	%f495, [%rd126];
	fma.rn.f32 	%f496, %f494, %f495, %f540;
	ld.local.f32 	%f497, [%rd124+4];
	mul.wide.s32 	%rd127, %r77, 4;
	add.s64 	%rd128, %rd126, %rd127;
	ld.global.nc.f32 	%f498, [%rd128];
	fma.rn.f32 	%f499, %f497, %f498, %f496;
	ld.local.f32 	%f500, [%rd124+8];
	add.s64 	%rd129, %rd128, %rd127;
	ld.global.nc.f32 	%f501, [%rd129];
	fma.rn.f32 	%f502, %f500, %f501, %f499;
	ld.local.f32 	%f503, [%rd124+12];
	add.s64 	%rd130, %rd129, %rd127;
	ld.global.nc.f32 	%f504, [%rd130];
	fma.rn.f32 	%f540, %f503, %f504, %f502;
	add.s32 	%r149, %r149, 4;
$L__BB1_62:
	setp.eq.s32 	%p47, %r66, 0;
	@%p47 bra 	$L__BB1_65;
	mad.lo.s32 	%r153, %r149, %r77, %r2;
	mul.wide.u32 	%rd131, %r149, 4;
	add.s64 	%rd143, %rd4, %rd131;
	neg.s32 	%r152, %r66;
$L__BB1_64:
	.pragma "nounroll";
	ld.local.f32 	%f505, [%rd143];
	mul.wide.s32 	%rd132, %r153, 4;
	add.s64 	%rd133, %rd3, %rd132;
	ld.global.nc.f32 	%f506, [%rd133];
	fma.rn.f32 	%f540, %f505, %f506, %f540;
	add.s32 	%r153, %r153, %r77;
	add.s64 	%rd143, %rd143, 4;
	add.s32 	%r152, %r152, 1;
	setp.ne.s32 	%p48, %r152, 0;
	@%p48 bra 	$L__BB1_64;
$L__BB1_65:
	mad.lo.s32 	%r128, %r77, %r1, %r2;
	cvta.to.global.u64 	%rd134, %rd29;
	mul.wide.s32 	%rd135, %r128, 4;
	add.s64 	%rd136, %rd134, %rd135;
	st.global.f32 	[%rd136], %f540;
$L__BB1_66:
	ret;

}


// ===== COMPILED SASS (sm_100) =====

	.target	sm_100

	.elftype	@"ET_EXEC"


//--------------------- .note.nv.tkinfo           --------------------------
	.section	.note.nv.tkinfo,"",@"SHT_NOTE"
	.sectionflags	@"SHF_NOTE_NV_TKINFO"
	.tkinfo
        /*0018*/ 	.word	0x00000002
        /*0030*/ 	.string	""
        /*0030*/ 	.string	"ptxas"
        /*0030*/ 	.string	"Cuda compilation tools, release 13.0, V13.0.88"
        /*0030*/ 	.string	"Build cuda_13.0.r13.0/compiler.36424714_0"
        /*0030*/ 	.string	"-arch sm_100 -m 64 "



//--------------------- .note.nv.cuinfo           --------------------------
	.section	.note.nv.cuinfo,"",@"SHT_NOTE"
	.sectionflags	@"SHF_NOTE_NV_CUINFO"
        /*0018*/ 	.short	0x0002
        /*001a*/ 	.short	0x0064
        /*001c*/ 	.short	0x0082
	.zero		2


//--------------------- .nv.info                  --------------------------
	.section	.nv.info,"",@"SHT_CUDA_INFO"
	.align	4


	//----- nvinfo : EIATTR_REGCOUNT
	.align		4
        /*0000*/ 	.byte	0x04, 0x2f
        /*0002*/ 	.short	(.L_1 - .L_0)
	.align		4
.L_0:
        /*0004*/ 	.word	index@(_Z14pvOutputKernelPKfS0_Pfiii)
        /*0008*/ 	.word	0x00000020


	//----- nvinfo : EIATTR_FRAME_SIZE
	.align		4
.L_1:
        /*000c*/ 	.byte	0x04, 0x11
        /*000e*/ 	.short	(.L_3 - .L_2)
	.align		4
.L_2:
        /*0010*/ 	.word	index@(_Z14pvOutputKernelPKfS0_Pfiii)
        /*0014*/ 	.word	0x00000000


	//----- nvinfo : EIATTR_REGCOUNT
	.align		4
.L_3:
        /*0018*/ 	.byte	0x04, 0x2f
        /*001a*/ 	.short	(.L_5 - .L_4)
	.align		4
.L_4:
        /*001c*/ 	.word	index@(_Z19fullAttentionKernelPKfS0_S0_Pfiiif)
        /*0020*/ 	.word	0x00000020


	//----- nvinfo : EIATTR_FRAME_SIZE
	.align		4
.L_5:
        /*0024*/ 	.byte	0x04, 0x11
        /*0026*/ 	.short	(.L_7 - .L_6)
	.align		4
.L_6:
        /*0028*/ 	.word	index@($__internal_0_$__cuda_sm3x_div_rn_noftz_f32_slowpath)
        /*002c*/ 	.word	0x00000400


	//----- nvinfo : EIATTR_FRAME_SIZE
	.align		4
.L_7:
        /*0030*/ 	.byte	0x04, 0x11
        /*0032*/ 	.short	(.L_9 - .L_8)
	.align		4
.L_8:
        /*0034*/ 	.word	index@(_Z19fullAttentionKernelPKfS0_S0_Pfiiif)
        /*0038*/ 	.word	0x00000400


	//----- nvinfo : EIATTR_MIN_STACK_SIZE
	.align		4
.L_9:
        /*003c*/ 	.byte	0x04, 0x12
        /*003e*/ 	.short	(.L_11 - .L_10)
	.align		4
.L_10:
        /*0040*/ 	.word	index@(_Z19fullAttentionKernelPKfS0_S0_Pfiiif)
        /*0044*/ 	.word	0x00000400


	//----- nvinfo : EIATTR_MIN_STACK_SIZE
	.align		4
.L_11:
        /*0048*/ 	.byte	0x04, 0x12
        /*004a*/ 	.short	(.L_13 - .L_12)
	.align		4
.L_12:
        /*004c*/ 	.word	index@(_Z14pvOutputKernelPKfS0_Pfiii)
        /*0050*/ 	.word	0x00000000
.L_13:


//--------------------- .nv.compat                --------------------------
	.section	.nv.compat,"",@"SHT_CUDA_COMPAT_INFO"
	.align	4
        /*0000*/ 	.byte	0x02, 0x09, 0x00, 0x00, 0x02, 0x02, 0x01, 0x00, 0x02, 0x05, 0x05, 0x00, 0x03, 0x07, 0x01, 0x01
        /*0010*/ 	.byte	0x02, 0x03, 0x00, 0x00, 0x02, 0x06, 0x01, 0x00, 0x04, 0x0b, 0x08, 0x00, 0x01, 0x00, 0x00, 0x00
        /*0020*/ 	.byte	0x00, 0x00, 0x00, 0x00


//--------------------- .nv.info._Z19fullAttentionKernelPKfS0_S0_Pfiiif --------------------------
	.section	.nv.info._Z19fullAttentionKernelPKfS0_S0_Pfiiif,"",@"SHT_CUDA_INFO"
	.sectionflags	@""
	.align	4


	//----- nvinfo : EIATTR_CUDA_API_VERSION
	.align		4
        /*0000*/ 	.byte	0x04, 0x37
        /*0002*/ 	.short	(.L_15 - .L_14)
.L_14:
        /*0004*/ 	.word	0x00000082


	//----- nvinfo : EIATTR_KPARAM_INFO
	.align		4
.L_15:
        /*0008*/ 	.byte	0x04, 0x17
        /*000a*/ 	.short	(.L_17 - .L_16)
.L_16:
        /*000c*/ 	.word	0x00000000
        /*0010*/ 	.short	0x0007
        /*0012*/ 	.short	0x002c
        /*0014*/ 	.byte	0x00, 0xf0, 0x11, 0x00


	//----- nvinfo : EIATTR_KPARAM_INFO
	.align		4
.L_17:
        /*0018*/ 	.byte	0x04, 0x17
        /*001a*/ 	.short	(.L_19 - .L_18)
.L_18:
        /*001c*/ 	.word	0x00000000
        /*0020*/ 	.short	0x0006
        /*0022*/ 	.short	0x0028
        /*0024*/ 	.byte	0x00, 0xf0, 0x11, 0x00


	//----- nvinfo : EIATTR_KPARAM_INFO
	.align		4
.L_19:
        /*0028*/ 	.byte	0x04, 0x17
        /*002a*/ 	.short	(.L_21 - .L_20)
.L_20:
        /*002c*/ 	.word	0x00000000
        /*0030*/ 	.short	0x0005
        /*0032*/ 	.short	0x0024
        /*0034*/ 	.byte	0x00, 0xf0, 0x11, 0x00


	//----- nvinfo : EIATTR_KPARAM_INFO
	.align		4
.L_21:
        /*0038*/ 	.byte	0x04, 0x17
        /*003a*/ 	.short	(.L_23 - .L_22)
.L_22:
        /*003c*/ 	.word	0x00000000
        /*0040*/ 	.short	0x0004
        /*0042*/ 	.short	0x0020
        /*0044*/ 	.byte	0x00, 0xf0, 0x11, 0x00


	//----- nvinfo : EIATTR_KPARAM_INFO
	.align		4
.L_23:
        /*0048*/ 	.byte	0x04, 0x17
        /*004a*/ 	.short	(.L_25 - .L_24)
.L_24:
        /*004c*/ 	.word	0x00000000
        /*0050*/ 	.short	0x0003
        /*0052*/ 	.short	0x0018
        /*0054*/ 	.byte	0x00, 0xf5, 0x21, 0x00


	//----- nvinfo : EIATTR_KPARAM_INFO
	.align		4
.L_25:
        /*0058*/ 	.byte	0x04, 0x17
        /*005a*/ 	.short	(.L_27 - .L_26)
.L_26:
        /*005c*/ 	.word	0x00000000
        /*0060*/ 	.short	0x0002
        /*0062*/ 	.short	0x0010
        /*0064*/ 	.byte	0x00, 0xf5, 0x21, 0x00


	//----- nvinfo : EIATTR_KPARAM_INFO
	.align		4
.L_27:
        /*0068*/ 	.byte	0x04, 0x17
        /*006a*/ 	.short	(.L_29 - .L_28)
.L_28:
        /*006c*/ 	.word	0x00000000
        /*0070*/ 	.short	0x0001
        /*0072*/ 	.short	0x0008
        /*0074*/ 	.byte	0x00, 0xf5, 0x21, 0x00


	//----- nvinfo : EIATTR_KPARAM_INFO
	.align		4
.L_29:
        /*0078*/ 	.byte	0x04, 0x17
        /*007a*/ 	.short	(.L_31 - .L_30)
.L_30:
        /*007c*/ 	.word	0x00000000
        /*0080*/ 	.short	0x0000
        /*0082*/ 	.short	0x0000
        /*0084*/ 	.byte	0x00, 0xf5, 0x21, 0x00


	//----- nvinfo : EIATTR_SPARSE_MMA_MASK
	.align		4
.L_31:
        /*0088*/ 	.byte	0x03, 0x50
        /*008a*/ 	.short	0x0000


	//----- nvinfo : EIATTR_MAXREG_COUNT
	.align		4
        /*008c*/ 	.byte	0x03, 0x1b
        /*008e*/ 	.short	0x00ff


	//----- nvinfo : EIATTR_MERCURY_ISA_VERSION
	.align		4
        /*0090*/ 	.byte	0x03, 0x5f
        /*0092*/ 	.short	0x0101


	//----- nvinfo : EIATTR_VRC_CTA_INIT_COUNT
	.align		4
        /*0094*/ 	.byte	0x02, 0x4a
	.zero		1
	.zero		1


	//----- nvinfo : EIATTR_EXIT_INSTR_OFFSETS
	.align		4
        /*0098*/ 	.byte	0x04, 0x1c
        /*009a*/ 	.short	(.L_33 - .L_32)


	//   ....[0]....
.L_32:
        /*009c*/ 	.word	0x00000090


	//   ....[1]....
        /*00a0*/ 	.word	0x00004030


	//----- nvinfo : EIATTR_CRS_STACK_SIZE
	.align		4
.L_33:
        /*00a4*/ 	.byte	0x04, 0x1e
        /*00a6*/ 	.short	(.L_35 - .L_34)
.L_34:
        /*00a8*/ 	.word	0x00000000


	//----- nvinfo : EIATTR_CBANK_PARAM_SIZE
	.align		4
.L_35:
        /*00ac*/ 	.byte	0x03, 0x19
        /*00ae*/ 	.short	0x0030


	//----- nvinfo : EIATTR_PARAM_CBANK
	.align		4
        /*00b0*/ 	.byte	0x04, 0x0a
        /*00b2*/ 	.short	(.L_37 - .L_36)
	.align		4
.L_36:
        /*00b4*/ 	.word	index@(.nv.constant0._Z19fullAttentionKernelPKfS0_S0_Pfiiif)
        /*00b8*/ 	.short	0x0380
        /*00ba*/ 	.short	0x0030


	//----- nvinfo : EIATTR_SW_WAR
	.align		4
.L_37:
        /*00bc*/ 	.byte	0x04, 0x36
        /*00be*/ 	.short	(.L_39 - .L_38)
.L_38:
        /*00c0*/ 	.word	0x00000008
.L_39:


//--------------------- .nv.info._Z14pvOutputKernelPKfS0_Pfiii --------------------------
	.section	.nv.info._Z14pvOutputKernelPKfS0_Pfiii,"",@"SHT_CUDA_INFO"
	.sectionflags	@""
	.align	4


	//----- nvinfo : EIATTR_CUDA_API_VERSION
	.align		4
        /*0000*/ 	.byte	0x04, 0x37
        /*0002*/ 	.short	(.L_41 - .L_40)
.L_40:
        /*0004*/ 	.word	0x00000082


	//----- nvinfo : EIATTR_KPARAM_INFO
	.align		4
.L_41:
        /*0008*/ 	.byte	0x04, 0x17
        /*000a*/ 	.short	(.L_43 - .L_42)
.L_42:
        /*000c*/ 	.word	0x00000000
        /*0010*/ 	.short	0x0005
        /*0012*/ 	.short	0x0020
        /*0014*/ 	.byte	0x00, 0xf0, 0x11, 0x00


	//----- nvinfo : EIATTR_KPARAM_INFO
	.align		4
.L_43:
        /*0018*/ 	.byte	0x04, 0x17
        /*001a*/ 	.short	(.L_45 - .L_44)
.L_44:
        /*001c*/ 	.word	0x00000000
        /*0020*/ 	.short	0x0004
        /*0022*/ 	.short	0x001c
        /*0024*/ 	.byte	0x00, 0xf0, 0x11, 0x00


	//----- nvinfo : EIATTR_KPARAM_INFO
	.align		4
.L_45:
        /*0028*/ 	.byte	0x04, 0x17
        /*002a*/ 	.short	(.L_47 - .L_46)
.L_46:
        /*002c*/ 	.word	0x00000000
        /*0030*/ 	.short	0x0003
        /*0032*/ 	.short	0x0018
        /*0034*/ 	.byte	0x00, 0xf0, 0x11, 0x00


	//----- nvinfo : EIATTR_KPARAM_INFO
	.align		4
.L_47:
        /*0038*/ 	.byte	0x04, 0x17
        /*003a*/ 	.short	(.L_49 - .L_48)
.L_48:
        /*003c*/ 	.word	0x00000000
        /*0040*/ 	.short	0x0002
        /*0042*/ 	.short	0x0010
        /*0044*/ 	.byte	0x00, 0xf5, 0x21, 0x00


	//----- nvinfo : EIATTR_KPARAM_INFO
	.align		4
.L_49:
        /*0048*/ 	.byte	0x04, 0x17
        /*004a*/ 	.short	(.L_51 - .L_50)
.L_50:
        /*004c*/ 	.word	0x00000000
        /*0050*/ 	.short	0x0001
        /*0052*/ 	.short	0x0008
        /*0054*/ 	.byte	0x00, 0xf5, 0x21, 0x00


	//----- nvinfo : EIATTR_KPARAM_INFO
	.align		4
.L_51:
        /*0058*/ 	.byte	0x04, 0x17
        /*005a*/ 	.short	(.L_53 - .L_52)
.L_52:
        /*005c*/ 	.word	0x00000000
        /*0060*/ 	.short	0x0000
        /*0062*/ 	.short	0x0000
        /*0064*/ 	.byte	0x00, 0xf5, 0x21, 0x00


	//----- nvinfo : EIATTR_SPARSE_MMA_MASK
	.align		4
.L_53:
        /*0068*/ 	.byte	0x03, 0x50
        /*006a*/ 	.short	0x0000


	//----- nvinfo : EIATTR_MAXREG_COUNT
	.align		4
        /*006c*/ 	.byte	0x03, 0x1b
        /*006e*/ 	.short	0x00ff


	//----- nvinfo : EIATTR_NUM_BARRIERS
	.align		4
        /*0070*/ 	.byte	0x02, 0x4c
        /*0072*/ 	.byte	0x01
	.zero		1


	//----- nvinfo : EIATTR_MERCURY_ISA_VERSION
	.align		4
        /*0074*/ 	.byte	0x03, 0x5f
        /*0076*/ 	.short	0x0101


	//----- nvinfo : EIATTR_VRC_CTA_INIT_COUNT
	.align		4
        /*0078*/ 	.byte	0x02, 0x4a
	.zero		1
	.zero		1


	//----- nvinfo : EIATTR_EXIT_INSTR_OFFSETS
	.align		4
        /*007c*/ 	.byte	0x04, 0x1c
        /*007e*/ 	.short	(.L_55 - .L_54)


	//   ....[0]....
.L_54:
        /*0080*/ 	.word	0x000005e0


	//   ....[1]....
        /*0084*/ 	.word	0x00000630


	//----- nvinfo : EIATTR_CBANK_PARAM_SIZE
	.align		4
.L_55:
        /*0088*/ 	.byte	0x03, 0x19
        /*008a*/ 	.short	0x0024


	//----- nvinfo : EIATTR_PARAM_CBANK
	.align		4
        /*008c*/ 	.byte	0x04, 0x0a
        /*008e*/ 	.short	(.L_57 - .L_56)
	.align		4
.L_56:
        /*0090*/ 	.word	index@(.nv.constant0._Z14pvOutputKernelPKfS0_Pfiii)
        /*0094*/ 	.short	0x0380
        /*0096*/ 	.short	0x0024


	//----- nvinfo : EIATTR_SW_WAR
	.align		4
.L_57:
        /*0098*/ 	.byte	0x04, 0x36
        /*009a*/ 	.short	(.L_59 - .L_58)
.L_58:
        /*009c*/ 	.word	0x00000008
.L_59:


//--------------------- .nv.callgraph             --------------------------
	.section	.nv.callgraph,"",@"SHT_CUDA_CALLGRAPH"
	.align	4
	.sectionentsize	8
	.align		4
        /*0000*/ 	.word	0x00000000
	.align		4
        /*0004*/ 	.word	0xffffffff
	.align		4
        /*0008*/ 	.word	0x00000000
	.align		4
        /*000c*/ 	.word	0xfffffffe
	.align		4
        /*0010*/ 	.word	0x00000000
	.align		4
        /*0014*/ 	.word	0xfffffffd
	.align		4
        /*0018*/ 	.word	0x00000000
	.align		4
        /*001c*/ 	.word	0xfffffffc


//--------------------- .text._Z19fullAttentionKernelPKfS0_S0_Pfiiif --------------------------
	.section	.text._Z19fullAttentionKernelPKfS0_S0_Pfiiif,"ax",@progbits
	.align	128
        .global         _Z19fullAttentionKernelPKfS0_S0_Pfiiif
        .type           _Z19fullAttentionKernelPKfS0_S0_Pfiiif,@function
        .size           _Z19fullAttentionKernelPKfS0_S0_Pfiiif,(.L_x_68 - _Z19fullAttentionKernelPKfS0_S0_Pfiiif)
        .other          _Z19fullAttentionKernelPKfS0_S0_Pfiiif,@"STO_CUDA_ENTRY STV_DEFAULT"
_Z19fullAttentionKernelPKfS0_S0_Pfiiif:
.text._Z19fullAttentionKernelPKfS0_S0_Pfiiif:
[----:B------:R-:W0:Y:S01]  /*0000*/  LDC R1, c[0x0][0x37c] ;  /* 0x0000df00ff017b82 */ /* 0x000e220000000800 */
[----:B------:R-:W1:Y:S07]  /*0010*/  S2R R8, SR_TID.X ;  /* 0x0000000000087919 */ /* 0x000e6e0000002100 */
[----:B------:R-:W2:Y:S01]  /*0020*/  S2UR UR6, SR_CTAID.X ;  /* 0x00000000000679c3 */ /* 0x000ea20000002500 */
[----:B------:R-:W1:Y:S01]  /*0030*/  LDCU UR4, c[0x0][0x3a8] ;  /* 0x00007500ff0477ac */ /* 0x000e620008000800 */
[----:B0-----:R-:W-:Y:S01]  /*0040*/  IADD3 R1, PT, PT, R1, -0x400, RZ ;  /* 0xfffffc0001017810 */ /* 0x001fe20007ffe0ff */
[----:B------:R-:W0:Y:S02]  /*0050*/  LDCU UR5, c[0x0][0x3a0] ;  /* 0x00007400ff0577ac */ /* 0x000e240008000800 */
[----:B0-----:R-:W-:-:S02]  /*0060*/  MOV R17, UR5 ;  /* 0x0000000500117c02 */ /* 0x001fc40008000f00 */
[----:B-1----:R-:W-:-:S04]  /*0070*/  ISETP.GE.AND P0, PT, R8, UR4, PT ;  /* 0x0000000408007c0c */ /* 0x002fc8000bf06270 */
[----:B--2---:R-:W-:-:S13]  /*0080*/  ISETP.LE.OR P0, PT, R17, UR6, P0 ;  /* 0x0000000611007c0c */ /* 0x004fda0008703670 */
[----:B------:R-:W-:Y:S05]  /*0090*/  @P0 EXIT ;  /* 0x000000000000094d */ /* 0x000fea0003800000 */
[----:B------:R-:W0:Y:S01]  /*00a0*/  LDC R9, c[0x0][0x3a4] ;  /* 0x0000e900ff097b82 */ /* 0x000e220000000800 */
[----:B------:R-:W1:Y:S01]  /*00b0*/  LDCU.64 UR8, c[0x0][0x358] ;  /* 0x00006b00ff0877ac */ /* 0x000e620008000a00 */
[----:B0-----:R-:W-:-:S13]  /*00c0*/  ISETP.GE.AND P0, PT, R9, 0x1, PT ;  /* 0x000000010900780c */ /* 0x001fda0003f06270 */
[----:B-1----:R-:W-:Y:S05]  /*00d0*/  @!P0 BRA `(.L_x_0) ;  /* 0x0000000c00388947 */ /* 0x002fea0003800000 */
[----:B------:R-:W0:Y:S01]  /*00e0*/  LDC.64 R6, c[0x0][0x380] ;  /* 0x0000e000ff067b82 */ /* 0x000e220000000a00 */
[C---:B------:R-:W-:Y:S02]  /*00f0*/  IMAD R0, R9.reuse, UR6, RZ ;  /* 0x0000000609007c24 */ /* 0x040fe4000f8e02ff */
[----:B------:R-:W-:Y:S01]  /*0100*/  HFMA2 R10, -RZ, RZ, 0, 0 ;  /* 0x00000000ff0a7431 */ /* 0x000fe200000001ff */
[C---:B------:R-:W-:Y:S02]  /*0110*/  LOP3.LUT R4, R9.reuse, 0xf, RZ, 0xc0, !PT ;  /* 0x0000000f09047812 */ /* 0x040fe400078ec0ff */
[----:B------:R-:W-:Y:S02]  /*0120*/  LOP3.LUT R5, R9, 0x7, RZ, 0xc0, !PT ;  /* 0x0000000709057812 */ /* 0x000fe400078ec0ff */
[----:B------:R-:W-:Y:S01]  /*0130*/  MOV R3, 0xff800000 ;  /* 0xff80000000037802 */ /* 0x000fe20000000f00 */
[----:B0-----:R-:W-:-:S03]  /*0140*/  IMAD.WIDE.U32 R6, R0, 0x4, R6 ;  /* 0x0000000400067825 */ /* 0x001fc600078e0006 */
[----:B------:R-:W-:-:S04]  /*0150*/  IADD3 R2, P0, PT, R6, 0x20, RZ ;  /* 0x0000002006027810 */ /* 0x000fc80007f1e0ff */
[----:B------:R-:W-:Y:S02]  /*0160*/  IADD3.X R6, PT, PT, RZ, R7, RZ, P0, !PT ;  /* 0x00000007ff067210 */ /* 0x000fe400007fe4ff */
[C---:B------:R-:W-:Y:S02]  /*0170*/  LOP3.LUT R7, R9.reuse, 0x7ffffff0, RZ, 0xc0, !PT ;  /* 0x7ffffff009077812 */ /* 0x040fe400078ec0ff */
[----:B------:R-:W-:Y:S02]  /*0180*/  LOP3.LUT R9, R9, 0x3, RZ, 0xc0, !PT ;  /* 0x0000000309097812 */ /* 0x000fe400078ec0ff */
[----:B------:R-:W-:-:S07]  /*0190*/  IADD3 R11, PT, PT, -R7, RZ, RZ ;  /* 0x000000ff070b7210 */ /* 0x000fce0007ffe1ff */
.L_x_7:
[----:B------:R-:W0:Y:S01]  /*01a0*/  LDCU UR4, c[0x0][0x3a4] ;  /* 0x00007480ff0477ac */ /* 0x000e220008000800 */
[----:B------:R-:W-:Y:S02]  /*01b0*/  MOV R18, RZ ;  /* 0x000000ff00127202 */ /* 0x000fe40000000f00 */
[----:B------:R-:W-:Y:S01]  /*01c0*/  MOV R17, RZ ;  /* 0x000000ff00117202 */ /* 0x000fe20000000f00 */
[----:B0-----:R-:W-:Y:S02]  /*01d0*/  UISETP.GE.U32.AND UP0, UPT, UR4, 0x10, UPT ;  /* 0x000000100400788c */ /* 0x001fe4000bf06070 */
[----:B------:R-:W-:-:S07]  /*01e0*/  IMAD R16, R10, UR4, RZ ;  /* 0x000000040a107c24 */ /* 0x000fce000f8e02ff */
[----:B------:R-:W-:Y:S05]  /*01f0*/  BRA.U !UP0, `(.L_x_1) ;  /* 0x0000000508107547 */ /* 0x000fea000b800000 */
[----:B------:R-:W0:Y:S01]  /*0200*/  LDC.64 R12, c[0x0][0x388] ;  /* 0x0000e200ff0c7b82 */ /* 0x000e220000000a00 */
[----:B------:R-:W-:Y:S02]  /*0210*/  MOV R18, RZ ;  /* 0x000000ff00127202 */ /* 0x000fe40000000f00 */
[----:B------:R-:W-:Y:S02]  /*0220*/  MOV R21, R2 ;  /* 0x0000000200157202 */ /* 0x000fe40000000f00 */
[----:B------:R-:W-:Y:S02]  /*0230*/  MOV R20, R6 ;  /* 0x0000000600147202 */ /* 0x000fe40000000f00 */
[----:B------:R-:W-:Y:S01]  /*0240*/  MOV R17, R11 ;  /* 0x0000000b00117202 */ /* 0x000fe20000000f00 */
[----:B0-----:R-:W-:-:S03]  /*0250*/  IMAD.WIDE.U32 R12, R16, 0x4, R12 ;  /* 0x00000004100c7825 */ /* 0x001fc600078e000c */
[----:B------:R-:W-:-:S04]  /*0260*/  IADD3 R22, P0, PT, R12, 0x20, RZ ;  /* 0x000000200c167810 */ /* 0x000fc80007f1e0ff */
[----:B------:R-:W-:-:S09]  /*0270*/  IADD3.X R23, PT, PT, RZ, R13, RZ, P0, !PT ;  /* 0x0000000dff177210 */ /* 0x000fd200007fe4ff */
.L_x_2:
[----:B------:R-:W-:Y:S02]  /*0280*/  MOV R14, R22 ;  /* 0x00000016000e7202 */ /* 0x000fe40000000f00 */
[----:B------:R-:W-:Y:S02]  /*0290*/  MOV R15, R23 ;  /* 0x00000017000f7202 */ /* 0x000fe40000000f00 */
[----:B------:R-:W-:Y:S02]  /*02a0*/  MOV R12, R21 ;  /* 0x00000015000c7202 */ /* 0x000fe40000000f00 */
[----:B------:R-:W-:Y:S01]  /*02b0*/  MOV R13, R20 ;  /* 0x00000014000d7202 */ /* 0x000fe20000000f00 */
[----:B------:R-:W2:Y:S04]  /*02c0*/  LDG.E.CONSTANT R22, desc[UR8][R14.64+-0x20] ;  /* 0xffffe0080e167981 */ /* 0x000ea8000c1e9900 */
[----:B------:R-:W2:Y:S04]  /*02d0*/  LDG.E.CONSTANT R21, desc[UR8][R12.64+-0x20] ;  /* 0xffffe0080c157981 */ /* 0x000ea8000c1e9900 */
[----:B------:R-:W3:Y:S04]  /*02e0*/  LDG.E.CONSTANT R23, desc[UR8][R12.64+-0x1c] ;  /* 0xffffe4080c177981 */ /* 0x000ee8000c1e9900 */
[----:B------:R-:W3:Y:S04]  /*02f0*/  LDG.E.CONSTANT R24, desc[UR8][R14.64+-0x1c] ;  /* 0xffffe4080e187981 */ /* 0x000ee8000c1e9900 */
[----:B------:R-:W4:Y:S04]  /*0300*/  LDG.E.CONSTANT R19, desc[UR8][R12.64+-0x18] ;  /* 0xffffe8080c137981 */ /* 0x000f28000c1e9900 */
[----:B------:R-:W4:Y:S01]  /*0310*/  LDG.E.CONSTANT R20, desc[UR8][R14.64+-0x18] ;  /* 0xffffe8080e147981 */ /* 0x000f22000c1e9900 */
[----:B--2---:R-:W-:-:S03]  /*0320*/  FFMA R22, R21, R22, R18 ;  /* 0x0000001615167223 */ /* 0x004fc60000000012 */
[----:B------:R-:W2:Y:S04]  /*0330*/  LDG.E.CONSTANT R21, desc[UR8][R12.64+-0x14] ;  /* 0xffffec080c157981 */ /* 0x000ea8000c1e9900 */
[----:B------:R-:W2:Y:S01]  /*0340*/  LDG.E.CONSTANT R18, desc[UR8][R14.64+-0x14] ;  /* 0xffffec080e127981 */ /* 0x000ea2000c1e9900 */
[----:B---3--:R-:W-:-:S03]  /*0350*/  FFMA R24, R23, R24, R22 ;  /* 0x0000001817187223 */ /* 0x008fc60000000016 */
[----:B------:R-:W3:Y:S04]  /*0360*/  LDG.E.CONSTANT R23, desc[UR8][R12.64+-0x10] ;  /* 0xfffff0080c177981 */ /* 0x000ee8000c1e9900 */
[----:B------:R-:W3:Y:S01]  /*0370*/  LDG.E.CONSTANT R22, desc[UR8][R14.64+-0x10] ;  /* 0xfffff0080e167981 */ /* 0x000ee2000c1e9900 */
[----:B----4-:R-:W-:-:S03]  /*0380*/  FFMA R24, R19, R20, R24 ;  /* 0x0000001413187223 */ /* 0x010fc60000000018 */
        /* <DEDUP_REMOVED lines=28> */
[----:B------:R-:W4:Y:S04]  /*0550*/  LDG.E.CONSTANT R20, desc[UR8][R14.64+0x18] ;  /* 0x000018080e147981 */ /* 0x000f28000c1e9900 */
[----:B------:R-:W5:Y:S01]  /*0560*/  LDG.E.CONSTANT R25, desc[UR8][R14.64+0x1c] ;  /* 0x00001c080e197981 */ /* 0x000f62000c1e9900 */
[----:B--2---:R-:W-:-:S03]  /*0570*/  FFMA R21, R21, R18, R24 ;  /* 0x0000001215157223 */ /* 0x004fc60000000018 */
[----:B------:R-:W5:Y:S01]  /*0580*/  LDG.E.CONSTANT R18, desc[UR8][R12.64+0x1c] ;  /* 0x00001c080c127981 */ /* 0x000f62000c1e9900 */
[----:B------:R-:W-:-:S04]  /*0590*/  IADD3 R17, PT, PT, R17, 0x10, RZ ;  /* 0x0000001011117810 */ /* 0x000fc80007ffe0ff */
[----:B------:R-:W-:Y:S01]  /*05a0*/  ISETP.NE.AND P0, PT, R17, RZ, PT ;  /* 0x000000ff1100720c */ /* 0x000fe20003f05270 */
[----:B---3--:R-:W-:Y:S01]  /*05b0*/  FFMA R24, R22, R23, R21 ;  /* 0x0000001716187223 */ /* 0x008fe20000000015 */
[----:B------:R-:W-:Y:S02]  /*05c0*/  IADD3 R21, P1, PT, R12, 0x40, RZ ;  /* 0x000000400c157810 */ /* 0x000fe40007f3e0ff */
[----:B------:R-:W-:Y:S01]  /*05d0*/  IADD3 R22, P2, PT, R14, 0x40, RZ ;  /* 0x000000400e167810 */ /* 0x000fe20007f5e0ff */
[----:B----4-:R-:W-:Y:S01]  /*05e0*/  FFMA R19, R19, R20, R24 ;  /* 0x0000001413137223 */ /* 0x010fe20000000018 */
[----:B------:R-:W-:Y:S02]  /*05f0*/  IADD3.X R20, PT, PT, RZ, R13, RZ, P1, !PT ;  /* 0x0000000dff147210 */ /* 0x000fe40000ffe4ff */
[----:B------:R-:W-:Y:S01]  /*0600*/  IADD3.X R23, PT, PT, RZ, R15, RZ, P2, !PT ;  /* 0x0000000fff177210 */ /* 0x000fe200017fe4ff */
[----:B-----5:R-:W-:-:S04]  /*0610*/  FFMA R18, R18, R25, R19 ;  /* 0x0000001912127223 */ /* 0x020fc80000000013 */
[----:B------:R-:W-:Y:S05]  /*0620*/  @P0 BRA `(.L_x_2) ;  /* 0xfffffffc00140947 */ /* 0x000fea000383ffff */
[----:B------:R-:W-:-:S07]  /*0630*/  MOV R17, R7 ;  /* 0x0000000700117202 */ /* 0x000fce0000000f00 */
.L_x_1:
[----:B------:R-:W-:-:S13]  /*0640*/  ISETP.NE.AND P0, PT, R4, RZ, PT ;  /* 0x000000ff0400720c */ /* 0x000fda0003f05270 */
[----:B------:R-:W-:Y:S05]  /*0650*/  @!P0 BRA `(.L_x_3) ;  /* 0x0000000400b08947 */ /* 0x000fea0003800000 */
[----:B------:R-:W-:Y:S02]  /*0660*/  IADD3 R12, PT, PT, R4, -0x1, RZ ;  /* 0xffffffff040c7810 */ /* 0x000fe40007ffe0ff */
[----:B------:R-:W-:Y:S02]  /*0670*/  ISETP.NE.AND P0, PT, R5, RZ, PT ;  /* 0x000000ff0500720c */ /* 0x000fe40003f05270 */
[----:B------:R-:W-:-:S13]  /*0680*/  ISETP.GE.U32.AND P1, PT, R12, 0x7, PT ;  /* 0x000000070c00780c */ /* 0x000fda0003f26070 */
[----:B------:R-:W-:Y:S05]  /*0690*/  @!P1 BRA `(.L_x_4) ;  /* 0x0000000000a49947 */ /* 0x000fea0003800000 */
[----:B------:R-:W0:Y:S01]  /*06a0*/  LDC.64 R12, c[0x0][0x380] ;  /* 0x0000e000ff0c7b82 */ /* 0x000e220000000a00 */
[-C--:B------:R-:W-:Y:S02]  /*06b0*/  IADD3 R19, P1, PT, R0, R17.reuse, RZ ;  /* 0x0000001100137210 */ /* 0x080fe40007f3e0ff */
[----:B------:R-:W-:Y:S02]  /*06c0*/  IADD3 R25, PT, PT, R16, R17, RZ ;  /* 0x0000001110197210 */ /* 0x000fe40007ffe0ff */
[----:B------:R-:W-:-:S03]  /*06d0*/  IADD3.X R24, PT, PT, RZ, RZ, RZ, P1, !PT ;  /* 0x000000ffff187210 */ /* 0x000fc60000ffe4ff */
[----:B------:R-:W1:Y:S08]  /*06e0*/  LDC.64 R22, c[0x0][0x380] ;  /* 0x0000e000ff167b82 */ /* 0x000e700000000a00 */
[----:B------:R-:W2:Y:S08]  /*06f0*/  LDC.64 R20, c[0x0][0x388] ;  /* 0x0000e200ff147b82 */ /* 0x000eb00000000a00 */
[----:B------:R-:W3:Y:S01]  /*0700*/  LDC.64 R14, c[0x0][0x388] ;  /* 0x0000e200ff0e7b82 */ /* 0x000ee20000000a00 */
[----:B0-----:R-:W-:-:S04]  /*0710*/  LEA R12, P2, R19, R12, 0x2 ;  /* 0x0000000c130c7211 */ /* 0x001fc800078410ff */
[----:B------:R-:W-:Y:S02]  /*0720*/  LEA.HI.X R13, R19, R13, R24, 0x2, P2 ;  /* 0x0000000d130d7211 */ /* 0x000fe400010f1418 */
[----:B------:R-:W-:-:S05]  /*0730*/  IADD3 R19, PT, PT, R0, R17, RZ ;  /* 0x0000001100137210 */ /* 0x000fca0007ffe0ff */
[----:B-1----:R-:W-:Y:S01]  /*0740*/  IMAD.WIDE.U32 R22, R19, 0x4, R22 ;  /* 0x0000000413167825 */ /* 0x002fe200078e0016 */
[----:B------:R-:W-:-:S03]  /*0750*/  IADD3 R19, P1, PT, R16, R17, RZ ;  /* 0x0000001110137210 */ /* 0x000fc60007f3e0ff */
[----:B--2---:R-:W-:Y:S01]  /*0760*/  IMAD.WIDE.U32 R20, R25, 0x4, R20 ;  /* 0x0000000419147825 */ /* 0x004fe200078e0014 */
[----:B------:R-:W-:Y:S01]  /*0770*/  IADD3.X R24, PT, PT, RZ, RZ, RZ, P1, !PT ;  /* 0x000000ffff187210 */ /* 0x000fe20000ffe4ff */
[----:B------:R-:W2:Y:S04]  /*0780*/  LDG.E.CONSTANT R23, desc[UR8][R22.64] ;  /* 0x0000000816177981 */ /* 0x000ea8000c1e9900 */
[----:B------:R-:W2:Y:S01]  /*0790*/  LDG.E.CONSTANT R20, desc[UR8][R20.64] ;  /* 0x0000000814147981 */ /* 0x000ea2000c1e9900 */
[----:B---3--:R-:W-:-:S03]  /*07a0*/  LEA R14, P2, R19, R14, 0x2 ;  /* 0x0000000e130e7211 */ /* 0x008fc600078410ff */
[----:B------:R-:W3:Y:S01]  /*07b0*/  LDG.E.CONSTANT R25, desc[UR8][R12.64+0x8] ;  /* 0x000008080c197981 */ /* 0x000ee2000c1e9900 */
[----:B------:R-:W-:-:S03]  /*07c0*/  LEA.HI.X R15, R19, R15, R24, 0x2, P2 ;  /* 0x0000000f130f7211 */ /* 0x000fc600010f1418 */
[----:B------:R-:W4:Y:S04]  /*07d0*/  LDG.E.CONSTANT R19, desc[UR8][R12.64+0x4] ;  /* 0x000004080c137981 */ /* 0x000f28000c1e9900 */
[----:B------:R-:W4:Y:S04]  /*07e0*/  LDG.E.CONSTANT R24, desc[UR8][R14.64+0x4] ;  /* 0x000004080e187981 */ /* 0x000f28000c1e9900 */
[----:B------:R-:W3:Y:S04]  /*07f0*/  LDG.E.CONSTANT R26, desc[UR8][R14.64+0x8] ;  /* 0x000008080e1a7981 */ /* 0x000ee8000c1e9900 */
[----:B------:R-:W5:Y:S04]  /*0800*/  LDG.E.CONSTANT R21, desc[UR8][R12.64+0x14] ;  /* 0x000014080c157981 */ /* 0x000f68000c1e9900 */
[----:B------:R-:W5:Y:S04]  /*0810*/  LDG.E.CONSTANT R22, desc[UR8][R12.64+0x1c] ;  /* 0x00001c080c167981 */ /* 0x000f68000c1e9900 */
[----:B------:R-:W5:Y:S01]  /*0820*/  LDG.E.CONSTANT R28, desc[UR8][R14.64+0x1c] ;  /* 0x00001c080e1c7981 */ /* 0x000f62000c1e9900 */
[----:B--2---:R-:W-:-:S03]  /*0830*/  FFMA R18, R23, R20, R18 ;  /* 0x0000001417127223 */ /* 0x004fc60000000012 */
[----:B------:R-:W2:Y:S04]  /*0840*/  LDG.E.CONSTANT R20, desc[UR8][R12.64+0x18] ;  /* 0x000018080c147981 */ /* 0x000ea8000c1e9900 */
[----:B------:R-:W2:Y:S01]  /*0850*/  LDG.E.CONSTANT R23, desc[UR8][R14.64+0x18] ;  /* 0x000018080e177981 */ /* 0x000ea2000c1e9900 */
[----:B----4-:R-:W-:-:S03]  /*0860*/  FFMA R24, R19, R24, R18 ;  /* 0x0000001813187223 */ /* 0x010fc60000000012 */
[----:B------:R-:W4:Y:S04]  /*0870*/  LDG.E.CONSTANT R18, desc[UR8][R12.64+0xc] ;  /* 0x00000c080c127981 */ /* 0x000f28000c1e9900 */
[----:B------:R-:W4:Y:S01]  /*0880*/  LDG.E.CONSTANT R19, desc[UR8][R14.64+0xc] ;  /* 0x00000c080e137981 */ /* 0x000f22000c1e9900 */
[----:B---3--:R-:W-:-:S03]  /*0890*/  FFMA R27, R25, R26, R24 ;  /* 0x0000001a191b7223 */ /* 0x008fc60000000018 */
[----:B------:R-:W3:Y:S04]  /*08a0*/  LDG.E.CONSTANT R24, desc[UR8][R12.64+0x10] ;  /* 0x000010080c187981 */ /* 0x000ee8000c1e9900 */
[----:B------:R-:W3:Y:S04]  /*08b0*/  LDG.E.CONSTANT R25, desc[UR8][R14.64+0x10] ;  /* 0x000010080e197981 */ /* 0x000ee8000c1e9900 */
[----:B------:R-:W5:Y:S01]  /*08c0*/  LDG.E.CONSTANT R26, desc[UR8][R14.64+0x14] ;  /* 0x000014080e1a7981 */ /* 0x000f62000c1e9900 */
[----:B------:R-:W-:Y:S01]  /*08d0*/  IADD3 R17, PT, PT, R17, 0x8, RZ ;  /* 0x0000000811117810 */ /* 0x000fe20007ffe0ff */
[----:B----4-:R-:W-:-:S04]  /*08e0*/  FFMA R19, R18, R19, R27 ;  /* 0x0000001312137223 */ /* 0x010fc8000000001b */
[----:B---3--:R-:W-:-:S04]  /*08f0*/  FFMA R24, R24, R25, R19 ;  /* 0x0000001918187223 */ /* 0x008fc80000000013 */
[----:B-----5:R-:W-:-:S04]  /*0900*/  FFMA R21, R21, R26, R24 ;  /* 0x0000001a15157223 */ /* 0x020fc80000000018 */
[----:B--2---:R-:W-:-:S04]  /*0910*/  FFMA R21, R20, R23, R21 ;  /* 0x0000001714157223 */ /* 0x004fc80000000015 */
[----:B------:R-:W-:-:S07]  /*0920*/  FFMA R18, R22, R28, R21 ;  /* 0x0000001c16127223 */ /* 0x000fce0000000015 */
.L_x_4:
        /* <DEDUP_REMOVED lines=14> */
[----:B------:R-:W-:-:S03]  /*0a10*/  IADD3 R19, PT, PT, R0, R17, RZ ;  /* 0x0000001100137210 */ /* 0x000fc60007ffe0ff */
[----:B------:R-:W4:Y:S02]  /*0a20*/  LDG.E.CONSTANT R27, desc[UR8][R12.64+0xc] ;  /* 0x00000c080c1b7981 */ /* 0x000f24000c1e9900 */
        /* <DEDUP_REMOVED lines=9> */
[----:B------:R-:W5:Y:S04]  /*0ac0*/  LDG.E.CONSTANT R19, desc[UR8][R12.64+0x4] ;  /* 0x000004080c137981 */ /* 0x000f68000c1e9900 */
[----:B------:R-:W5:Y:S04]  /*0ad0*/  LDG.E.CONSTANT R24, desc[UR8][R14.64+0x4] ;  /* 0x000004080e187981 */ /* 0x000f68000c1e9900 */
[----:B------:R-:W3:Y:S04]  /*0ae0*/  LDG.E.CONSTANT R26, desc[UR8][R14.64+0x8] ;  /* 0x000008080e1a7981 */ /* 0x000ee8000c1e9900 */
[----:B------:R-:W4:Y:S01]  /*0af0*/  LDG.E.CONSTANT R28, desc[UR8][R14.64+0xc] ;  /* 0x00000c080e1c7981 */ /* 0x000f22000c1e9900 */
[----:B------:R-:W-:Y:S01]  /*0b00*/  IADD3 R17, PT, PT, R17, 0x4, RZ ;  /* 0x0000000411117810 */ /* 0x000fe20007ffe0ff */
[----:B--2---:R-:W-:-:S04]  /*0b10*/  FFMA R18, R23, R20, R18 ;  /* 0x0000001417127223 */ /* 0x004fc80000000012 */
[----:B-----5:R-:W-:-:S04]  /*0b20*/  FFMA R18, R19, R24, R18 ;  /* 0x0000001813127223 */ /* 0x020fc80000000012 */
[----:B---3--:R-:W-:-:S04]  /*0b30*/  FFMA R18, R25, R26, R18 ;  /* 0x0000001a19127223 */ /* 0x008fc80000000012 */
[----:B----4-:R-:W-:-:S07]  /*0b40*/  FFMA R18, R27, R28, R18 ;  /* 0x0000001c1b127223 */ /* 0x010fce0000000012 */
.L_x_5:
[----:B------:R-:W-:Y:S05]  /*0b50*/  @!P0 BRA `(.L_x_3) ;  /* 0x0000000000708947 */ /* 0x000fea0003800000 */
[----:B------:R-:W0:Y:S01]  /*0b60*/  LDC.64 R14, c[0x0][0x380] ;  /* 0x0000e000ff0e7b82 */ /* 0x000e220000000a00 */
[-C--:B------:R-:W-:Y:S02]  /*0b70*/  IADD3 R19, PT, PT, R0, R17.reuse, RZ ;  /* 0x0000001100137210 */ /* 0x080fe40007ffe0ff */
[----:B------:R-:W-:-:S05]  /*0b80*/  IADD3 R21, PT, PT, R16, R17, RZ ;  /* 0x0000001110157210 */ /* 0x000fca0007ffe0ff */
[----:B------:R-:W1:Y:S01]  /*0b90*/  LDC.64 R12, c[0x0][0x388] ;  /* 0x0000e200ff0c7b82 */ /* 0x000e620000000a00 */
[----:B0-----:R-:W-:-:S06]  /*0ba0*/  IMAD.WIDE.U32 R14, R19, 0x4, R14 ;  /* 0x00000004130e7825 */ /* 0x001fcc00078e000e */
[----:B------:R-:W2:Y:S01]  /*0bb0*/  LDG.E.CONSTANT R15, desc[UR8][R14.64] ;  /* 0x000000080e0f7981 */ /* 0x000ea2000c1e9900 */
[----:B-1----:R-:W-:-:S06]  /*0bc0*/  IMAD.WIDE.U32 R12, R21, 0x4, R12 ;  /* 0x00000004150c7825 */ /* 0x002fcc00078e000c */
[----:B------:R-:W2:Y:S01]  /*0bd0*/  LDG.E.CONSTANT R12, desc[UR8][R12.64] ;  /* 0x000000080c0c7981 */ /* 0x000ea2000c1e9900 */
[----:B------:R-:W-:Y:S01]  /*0be0*/  ISETP.NE.AND P0, PT, R9, 0x1, PT ;  /* 0x000000010900780c */ /* 0x000fe20003f05270 */
[----:B--2---:R-:W-:-:S12]  /*0bf0*/  FFMA R18, R15, R12, R18 ;  /* 0x0000000c0f127223 */ /* 0x004fd80000000012 */
[----:B------:R-:W-:Y:S05]  /*0c00*/  @!P0 BRA `(.L_x_3) ;  /* 0x0000000000448947 */ /* 0x000fea0003800000 */
[----:B------:R-:W0:Y:S01]  /*0c10*/  LDC.64 R12, c[0x0][0x380] ;  /* 0x0000e000ff0c7b82 */ /* 0x000e220000000a00 */
[-C--:B------:R-:W-:Y:S02]  /*0c20*/  IADD3 R19, P0, PT, R0, R17.reuse, RZ ;  /* 0x0000001100137210 */ /* 0x080fe40007f1e0ff */
[----:B------:R-:W-:Y:S02]  /*0c30*/  IADD3 R16, P1, PT, R16, R17, RZ ;  /* 0x0000001110107210 */ /* 0x000fe40007f3e0ff */
[----:B------:R-:W-:Y:S02]  /*0c40*/  IADD3.X R20, PT, PT, RZ, RZ, RZ, P0, !PT ;  /* 0x000000ffff147210 */ /* 0x000fe400007fe4ff */
[----:B------:R-:W-:Y:S01]  /*0c50*/  IADD3.X R17, PT, PT, RZ, RZ, RZ, P1, !PT ;  /* 0x000000ffff117210 */ /* 0x000fe20000ffe4ff */
[----:B------:R-:W1:Y:S01]  /*0c60*/  LDC.64 R14, c[0x0][0x388] ;  /* 0x0000e200ff0e7b82 */ /* 0x000e620000000a00 */
[----:B------:R-:W-:Y:S02]  /*0c70*/  ISETP.NE.AND P0, PT, R9, 0x2, PT ;  /* 0x000000020900780c */ /* 0x000fe40003f05270 */
[----:B0-----:R-:W-:-:S04]  /*0c80*/  LEA R12, P1, R19, R12, 0x2 ;  /* 0x0000000c130c7211 */ /* 0x001fc800078210ff */
[----:B------:R-:W-:Y:S02]  /*0c90*/  LEA.HI.X R13, R19, R13, R20, 0x2, P1 ;  /* 0x0000000d130d7211 */ /* 0x000fe400008f1414 */
[----:B-1----:R-:W-:-:S05]  /*0ca0*/  LEA R14, P2, R16, R14, 0x2 ;  /* 0x0000000e100e7211 */ /* 0x002fca00078410ff */
[----:B------:R-:W2:Y:S01]  /*0cb0*/  @P0 LDG.E.CONSTANT R19, desc[UR8][R12.64+0x8] ;  /* 0x000008080c130981 */ /* 0x000ea2000c1e9900 */
[----:B------:R-:W-:-:S03]  /*0cc0*/  LEA.HI.X R15, R16, R15, R17, 0x2, P2 ;  /* 0x0000000f100f7211 */ /* 0x000fc600010f1411 */
[----:B------:R-:W3:Y:S04]  /*0cd0*/  LDG.E.CONSTANT R17, desc[UR8][R12.64+0x4] ;  /* 0x000004080c117981 */ /* 0x000ee8000c1e9900 */
[----:B------:R-:W3:Y:S04]  /*0ce0*/  LDG.E.CONSTANT R16, desc[UR8][R14.64+0x4] ;  /* 0x000004080e107981 */ /* 0x000ee8000c1e9900 */
[----:B------:R-:W2:Y:S01]  /*0cf0*/  @P0 LDG.E.CONSTANT R20, desc[UR8][R14.64+0x8] ;  /* 0x000008080e140981 */ /* 0x000ea2000c1e9900 */
[----:B---3--:R-:W-:-:S04]  /*0d00*/  FFMA R18, R17, R16, R18 ;  /* 0x0000001011127223 */ /* 0x008fc80000000012 */
[----:B--2---:R-:W-:-:S07]  /*0d10*/  @P0 FFMA R18, R19, R20, R18 ;  /* 0x0000001413120223 */ /* 0x004fce0000000012 */
.L_x_3:
[----:B------:R-:W0:Y:S01]  /*0d20*/  LDCU UR4, c[0x0][0x3ac] ;  /* 0x00007580ff0477ac */ /* 0x000e220008000800 */
[----:B------:R-:W1:Y:S01]  /*0d30*/  LDC R17, c[0x0][0x3a0] ;  /* 0x0000e800ff117b82 */ /* 0x000e620000000800 */
[C---:B------:R-:W-:Y:S02]  /*0d40*/  LEA R13, R10.reuse, R1, 0x2 ;  /* 0x000000010a0d7211 */ /* 0x040fe400078e10ff */
[----:B------:R-:W-:Y:S01]  /*0d50*/  IADD3 R10, PT, PT, R10, 0x1, RZ ;  /* 0x000000010a0a7810 */ /* 0x000fe20007ffe0ff */
[----:B0-----:R-:W-:-:S05]  /*0d60*/  FMUL R18, R18, UR4 ;  /* 0x0000000412127c20 */ /* 0x001fca0008400000 */
[----:B------:R3:W-:Y:S01]  /*0d70*/  STL [R13], R18 ;  /* 0x000000120d007387 */ /* 0x0007e20000100800 */
[----:B------:R-:W-:Y:S02]  /*0d80*/  FMNMX R3, R18, R3, !PT ;  /* 0x0000000312037209 */ /* 0x000fe40007800000 */
[----:B-1----:R-:W-:-:S13]  /*0d90*/  ISETP.NE.AND P0, PT, R10, R17, PT ;  /* 0x000000110a00720c */ /* 0x002fda0003f05270 */
[----:B---3--:R-:W-:Y:S05]  /*0da0*/  @!P0 BRA `(.L_x_6) ;  /* 0x0000000000cc8947 */ /* 0x008fea0003800000 */
[----:B------:R-:W-:Y:S05]  /*0db0*/  BRA `(.L_x_7) ;  /* 0xfffffff000f87947 */ /* 0x000fea000383ffff */
.L_x_0:
[----:B------:R-:W0:Y:S01]  /*0dc0*/  LDCU UR4, c[0x0][0x3ac] ;  /* 0x00007580ff0477ac */ /* 0x000e220008000800 */
[C---:B------:R-:W-:Y:S02]  /*0dd0*/  IADD3 R0, PT, PT, R17.reuse, -0x1, RZ ;  /* 0xffffffff11007810 */ /* 0x040fe40007ffe0ff */
[----:B------:R-:W-:Y:S02]  /*0de0*/  LOP3.LUT R10, R17, 0x7, RZ, 0xc0, !PT ;  /* 0x00000007110a7812 */ /* 0x000fe400078ec0ff */
[----:B------:R-:W-:Y:S01]  /*0df0*/  ISETP.GE.U32.AND P0, PT, R0, 0x7, PT ;  /* 0x000000070000780c */ /* 0x000fe20003f06070 */
[----:B------:R-:W-:Y:S01]  /*0e00*/  HFMA2 R0, -RZ, RZ, 0, 0 ;  /* 0x00000000ff007431 */ /* 0x000fe200000001ff */
[----:B------:R-:W-:Y:S02]  /*0e10*/  ISETP.NE.AND P1, PT, R10, RZ, PT ;  /* 0x000000ff0a00720c */ /* 0x000fe40003f25270 */
[----:B------:R-:W-:Y:S01]  /*0e20*/  MOV R3, 0xff800000 ;  /* 0xff80000000037802 */ /* 0x000fe20000000f00 */
[----:B0-----:R-:W-:-:S08]  /*0e30*/  FMUL R12, RZ, UR4 ;  /* 0x00000004ff0c7c20 */ /* 0x001fd00008400000 */
[----:B------:R-:W-:Y:S05]  /*0e40*/  @!P0 BRA `(.L_x_8) ;  /* 0x0000000000448947 */ /* 0x000fea0003800000 */
[----:B------:R-:W-:Y:S02]  /*0e50*/  LOP3.LUT R0, R17, 0xfffffff8, RZ, 0xc0, !PT ;  /* 0xfffffff811007812 */ /* 0x000fe400078ec0ff */
[----:B------:R-:W-:Y:S02]  /*0e60*/  MOV R3, 0xff800000 ;  /* 0xff80000000037802 */ /* 0x000fe40000000f00 */
[----:B------:R-:W-:-:S07]  /*0e70*/  MOV R2, RZ ;  /* 0x000000ff00027202 */ /* 0x000fce0000000f00 */
.L_x_9:
[----:B0-----:R-:W-:Y:S02]  /*0e80*/  LEA R9, R2, R1, 0x2 ;  /* 0x0000000102097211 */ /* 0x001fe400078e10ff */
[-C--:B------:R-:W-:Y:S02]  /*0e90*/  MOV R13, R12.reuse ;  /* 0x0000000c000d7202 */ /* 0x080fe40000000f00 */
[-C--:B------:R-:W-:Y:S02]  /*0ea0*/  MOV R14, R12.reuse ;  /* 0x0000000c000e7202 */ /* 0x080fe40000000f00 */
[-C--:B------:R-:W-:Y:S02]  /*0eb0*/  MOV R4, R12.reuse ;  /* 0x0000000c00047202 */ /* 0x080fe40000000f00 */
[-C--:B------:R-:W-:Y:S02]  /*0ec0*/  MOV R5, R12.reuse ;  /* 0x0000000c00057202 */ /* 0x080fe40000000f00 */
[----:B------:R-:W-:-:S02]  /*0ed0*/  MOV R6, R12 ;  /* 0x0000000c00067202 */ /* 0x000fc40000000f00 */
[-C--:B------:R-:W-:Y:S02]  /*0ee0*/  MOV R7, R12.reuse ;  /* 0x0000000c00077202 */ /* 0x080fe40000000f00 */
[----:B------:R-:W-:Y:S02]  /*0ef0*/  MOV R15, R12 ;  /* 0x0000000c000f7202 */ /* 0x000fe40000000f00 */
[----:B------:R-:W-:Y:S01]  /*0f00*/  IADD3 R2, PT, PT, R2, 0x8, RZ ;  /* 0x0000000802027810 */ /* 0x000fe20007ffe0ff */
[----:B------:R0:W-:Y:S01]  /*0f10*/  STL.128 [R9+0x10], R4 ;  /* 0x0000100409007387 */ /* 0x0001e20000100c00 */
[----:B------:R-:W-:Y:S02]  /*0f20*/  FMNMX R3, R12, R3, !PT ;  /* 0x000000030c037209 */ /* 0x000fe40007800000 */
[----:B------:R-:W-:Y:S01]  /*0f30*/  ISETP.NE.AND P0, PT, R2, R0, PT ;  /* 0x000000000200720c */ /* 0x000fe20003f05270 */
[----:B------:R0:W-:-:S12]  /*0f40*/  STL.128 [R9], R12 ;  /* 0x0000000c09007387 */ /* 0x0001d80000100c00 */
[----:B------:R-:W-:Y:S05]  /*0f50*/  @P0 BRA `(.L_x_9) ;  /* 0xfffffffc00c80947 */ /* 0x000fea000383ffff */
.L_x_8:
[----:B------:R-:W-:Y:S05]  /*0f60*/  @!P1 BRA `(.L_x_6) ;  /* 0x00000000005c9947 */ /* 0x000fea0003800000 */
[----:B------:R-:W-:Y:S02]  /*0f70*/  ISETP.GE.U32.AND P0, PT, R10, 0x4, PT ;  /* 0x000000040a00780c */ /* 0x000fe40003f06070 */
[-C--:B0-----:R-:W-:Y:S02]  /*0f80*/  MOV R13, R12.reuse ;  /* 0x0000000c000d7202 */ /* 0x081fe40000000f00 */
[-C--:B------:R-:W-:Y:S02]  /*0f90*/  MOV R6, R12.reuse ;  /* 0x0000000c00067202 */ /* 0x080fe40000000f00 */
[----:B------:R-:W-:Y:S02]  /*0fa0*/  MOV R7, R12 ;  /* 0x0000000c00077202 */ /* 0x000fe40000000f00 */
[----:B------:R-:W-:-:S04]  /*0fb0*/  LOP3.LUT R2, R17, 0x3, RZ, 0xc0, !PT ;  /* 0x0000000311027812 */ /* 0x000fc800078ec0ff */
[----:B------:R-:W-:Y:S02]  /*0fc0*/  ISETP.NE.AND P1, PT, R2, RZ, PT ;  /* 0x000000ff0200720c */ /* 0x000fe40003f25270 */
[C---:B------:R-:W-:Y:S02]  /*0fd0*/  @P0 LEA R4, R0.reuse, R1, 0x2 ;  /* 0x0000000100040211 */ /* 0x040fe400078e10ff */
[----:B------:R-:W-:Y:S02]  /*0fe0*/  @P0 FMNMX R3, R3, R12, !PT ;  /* 0x0000000c03030209 */ /* 0x000fe40007800000 */
[----:B------:R-:W-:Y:S01]  /*0ff0*/  @P0 IADD3 R0, PT, PT, R0, 0x4, RZ ;  /* 0x0000000400000810 */ /* 0x000fe20007ffe0ff */
[----:B------:R1:W-:Y:S04]  /*1000*/  @P0 STL.64 [R4], R12 ;  /* 0x0000000c04000387 */ /* 0x0003e80000100a00 */
[----:B------:R1:W-:Y:S02]  /*1010*/  @P0 STL.64 [R4+0x8], R6 ;  /* 0x0000080604000387 */ /* 0x0003e40000100a00 */
[----:B------:R-:W-:Y:S05]  /*1020*/  @!P1 BRA `(.L_x_6) ;  /* 0x00000000002c9947 */ /* 0x000fea0003800000 */
[----:B------:R-:W-:Y:S02]  /*1030*/  ISETP.NE.AND P0, PT, R2, 0x1, PT ;  /* 0x000000010200780c */ /* 0x000fe40003f05270 */
[----:B------:R-:W-:Y:S02]  /*1040*/  LOP3.LUT R2, R17, 0x1, RZ, 0xc0, !PT ;  /* 0x0000000111027812 */ /* 0x000fe400078ec0ff */
[----:B-1----:R-:W-:Y:S02]  /*1050*/  MOV R13, R12 ;  /* 0x0000000c000d7202 */ /* 0x002fe40000000f00 */
[----:B------:R-:W-:-:S07]  /*1060*/  ISETP.NE.U32.AND P1, PT, R2, 0x1, PT ;  /* 0x000000010200780c */ /* 0x000fce0003f25070 */
[CC--:B------:R-:W-:Y:S02]  /*1070*/  @P0 LEA R2, R0.reuse, R1.reuse, 0x2 ;  /* 0x0000000100020211 */ /* 0x0c0fe400078e10ff */
[----:B------:R-:W-:Y:S02]  /*1080*/  @P0 IADD3 R0, PT, PT, R0, 0x2, RZ ;  /* 0x0000000200000810 */ /* 0x000fe40007ffe0ff */
[-C--:B------:R-:W-:Y:S01]  /*1090*/  @P0 FMNMX R3, R3, R12.reuse, !PT ;  /* 0x0000000c03030209 */ /* 0x080fe20007800000 */
[----:B------:R2:W-:Y:S01]  /*10a0*/  @P0 STL.64 [R2], R12 ;  /* 0x0000000c02000387 */ /* 0x0005e20000100a00 */
[----:B------:R-:W-:Y:S02]  /*10b0*/  @!P1 LEA R5, R0, R1, 0x2 ;  /* 0x0000000100059211 */ /* 0x000fe400078e10ff */
[----:B------:R-:W-:-:S03]  /*10c0*/  @!P1 FMNMX R3, R3, R12, !PT ;  /* 0x0000000c03039209 */ /* 0x000fc60007800000 */
[----:B------:R2:W-:Y:S04]  /*10d0*/  @!P1 STL [R5], R12 ;  /* 0x0000000c05009387 */ /* 0x0005e80000100800 */
.L_x_6:
[----:B------:R-:W-:Y:S01]  /*10e0*/  ISETP.GE.AND P0, PT, R17, 0x1, PT ;  /* 0x000000011100780c */ /* 0x000fe20003f06270 */
[----:B------:R-:W-:-:S12]  /*10f0*/  HFMA2 R11, -RZ, RZ, 0, 0 ;  /* 0x00000000ff0b7431 */ /* 0x000fd800000001ff */
[----:B------:R-:W-:Y:S05]  /*1100*/  @!P0 BRA `(.L_x_10) ;  /* 0x0000000c003c8947 */ /* 0x000fea0003800000 */
[C---:B------:R-:W-:Y:S02]  /*1110*/  ISETP.GE.U32.AND P0, PT, R17.reuse, 0x8, PT ;  /* 0x000000081100780c */ /* 0x040fe40003f06070 */
[----:B------:R-:W-:Y:S02]  /*1120*/  LOP3.LUT R16, R17, 0x7, RZ, 0xc0, !PT ;  /* 0x0000000711107812 */ /* 0x000fe400078ec0ff */
[----:B------:R-:W-:Y:S02]  /*1130*/  MOV R11, RZ ;  /* 0x000000ff000b7202 */ /* 0x000fe40000000f00 */
[----:B------:R-:W-:Y:S02]  /*1140*/  ISETP.NE.AND P1, PT, R16, RZ, PT ;  /* 0x000000ff1000720c */ /* 0x000fe40003f25270 */
[----:B------:R-:W-:-:S05]  /*1150*/  MOV R0, RZ ;  /* 0x000000ff00007202 */ /* 0x000fca0000000f00 */
[----:B------:R-:W-:Y:S06]  /*1160*/  @!P0 BRA `(.L_x_11) ;  /* 0x0000000400788947 */ /* 0x000fec0003800000 */
[----:B------:R-:W-:Y:S02]  /*1170*/  LOP3.LUT R0, R17, 0x7ffffff8, RZ, 0xc0, !PT ;  /* 0x7ffffff811007812 */ /* 0x000fe400078ec0ff */
[----:B--2---:R-:W-:Y:S02]  /*1180*/  IADD3 R2, PT, PT, R1, 0x10, RZ ;  /* 0x0000001001027810 */ /* 0x004fe40007ffe0ff */
[----:B------:R-:W-:Y:S02]  /*1190*/  MOV R11, RZ ;  /* 0x000000ff000b7202 */ /* 0x000fe40000000f00 */
[----:B0-----:R-:W-:-:S07]  /*11a0*/  IADD3 R9, PT, PT, -R0, RZ, RZ ;  /* 0x000000ff00097210 */ /* 0x001fce0007ffe1ff */
.L_x_12:
[----:B-1----:R-:W2:Y:S04]  /*11b0*/  LDL.128 R4, [R2+-0x10] ;  /* 0xfffff00002047983 */ /* 0x002ea80000100c00 */
[----:B------:R-:W3:Y:S01]  /*11c0*/  LDL.128 R12, [R2] ;  /* 0x00000000020c7983 */ /* 0x000ee20000100c00 */
[----:B------:R-:W-:Y:S01]  /*11d0*/  HFMA2 R18, -RZ, RZ, 0.96630859375, -0.0022525787353515625 ;  /* 0x3bbb989dff127431 */ /* 0x000fe200000001ff */
[----:B------:R-:W-:Y:S02]  /*11e0*/  MOV R17, 0x437c0000 ;  /* 0x437c000000117802 */ /* 0x000fe40000000f00 */
[----:B------:R-:W-:-:S04]  /*11f0*/  IADD3 R9, PT, PT, R9, 0x8, RZ ;  /* 0x0000000809097810 */ /* 0x000fc80007ffe0ff */
[----:B------:R-:W-:Y:S01]  /*1200*/  ISETP.NE.AND P0, PT, R9, RZ, PT ;  /* 0x000000ff0900720c */ /* 0x000fe20003f05270 */
[--C-:B--2---:R-:W-:Y:S01]  /*1210*/  FADD R23, R5, -R3.reuse ;  /* 0x8000000305177221 */ /* 0x104fe20000000000 */
[--C-:B------:R-:W-:Y:S01]  /*1220*/  FADD R25, R4, -R3.reuse ;  /* 0x8000000304197221 */ /* 0x100fe20000000000 */
[--C-:B------:R-:W-:Y:S01]  /*1230*/  FADD R19, R6, -R3.reuse ;  /* 0x8000000306137221 */ /* 0x100fe20000000000 */
[--C-:B------:R-:W-:Y:S01]  /*1240*/  FADD R21, R7, -R3.reuse ;  /* 0x8000000307157221 */ /* 0x100fe20000000000 */
[-C--:B------:R-:W-:Y:S01]  /*1250*/  FFMA.SAT R10, R23, R18.reuse, 0.5 ;  /* 0x3f000000170a7423 */ /* 0x080fe20000002012 */
[-C--:B------:R-:W-:Y:S01]  /*1260*/  FFMA.SAT R4, R25, R18.reuse, 0.5 ;  /* 0x3f00000019047423 */ /* 0x080fe20000002012 */
[-C--:B------:R-:W-:Y:S01]  /*1270*/  FFMA.SAT R22, R19, R18.reuse, 0.5 ;  /* 0x3f00000013167423 */ /* 0x080fe20000002012 */
[----:B------:R-:W-:Y:S01]  /*1280*/  FFMA.SAT R26, R21, R18, 0.5 ;  /* 0x3f000000151a7423 */ /* 0x000fe20000002012 */
[-C--:B------:R-:W-:Y:S01]  /*1290*/  FFMA.RM R5, R10, R17.reuse, 12582913 ;  /* 0x4b4000010a057423 */ /* 0x080fe20000004011 */
[-C--:B------:R-:W-:Y:S01]  /*12a0*/  FFMA.RM R4, R4, R17.reuse, 12582913 ;  /* 0x4b40000104047423 */ /* 0x080fe20000004011 */
[----:B---3--:R-:W-:Y:S01]  /*12b0*/  FADD R27, R14, -R3 ;  /* 0x800000030e1b7221 */ /* 0x008fe20000000000 */
[----:B------:R-:W-:Y:S01]  /*12c0*/  FFMA.RM R7, R26, R17, 12582913 ;  /* 0x4b4000011a077423 */ /* 0x000fe20000004011 */
[----:B------:R-:W-:Y:S01]  /*12d0*/  FADD R6, R5, -12583039 ;  /* 0xcb40007f05067421 */ /* 0x000fe20000000000 */
[----:B------:R-:W-:-:S03]  /*12e0*/  FADD R10, R4, -12583039 ;  /* 0xcb40007f040a7421 */ /* 0x000fc60000000000 */
[----:B------:R-:W-:Y:S01]  /*12f0*/  FFMA R24, R23, 1.4426950216293334961, -R6 ;  /* 0x3fb8aa3b17187823 */ /* 0x000fe20000000806 */
[----:B------:R-:W-:Y:S01]  /*1300*/  FFMA R10, R25, 1.4426950216293334961, -R10 ;  /* 0x3fb8aa3b190a7823 */ /* 0x000fe2000000080a */
[-C--:B------:R-:W-:Y:S02]  /*1310*/  FFMA.RM R6, R22, R17.reuse, 12582913 ;  /* 0x4b40000116067423 */ /* 0x080fe40000004011 */
[----:B------:R-:W-:Y:S01]  /*1320*/  FFMA R24, R23, 1.925963033500011079e-08, R24 ;  /* 0x32a5706017187823 */ /* 0x000fe20000000018 */
[--C-:B------:R-:W-:Y:S01]  /*1330*/  FADD R23, R12, -R3.reuse ;  /* 0x800000030c177221 */ /* 0x100fe20000000000 */
[----:B------:R-:W-:Y:S01]  /*1340*/  FFMA R20, R25, 1.925963033500011079e-08, R10 ;  /* 0x32a5706019147823 */ /* 0x000fe2000000000a */
[----:B------:R-:W-:Y:S01]  /*1350*/  FADD R10, R6, -12583039 ;  /* 0xcb40007f060a7421 */ /* 0x000fe20000000000 */
[----:B------:R-:W-:Y:S01]  /*1360*/  FADD R12, R7, -12583039 ;  /* 0xcb40007f070c7421 */ /* 0x000fe20000000000 */
[-C--:B------:R-:W-:Y:S01]  /*1370*/  FFMA.SAT R22, R23, R18.reuse, 0.5 ;  /* 0x3f00000017167423 */ /* 0x080fe20000002012 */
[--C-:B------:R-:W-:Y:S01]  /*1380*/  FADD R25, R15, -R3.reuse ;  /* 0x800000030f197221 */ /* 0x100fe20000000000 */
[----:B------:R-:W-:Y:S01]  /*1390*/  FFMA R26, R19, 1.4426950216293334961, -R10 ;  /* 0x3fb8aa3b131a7823 */ /* 0x000fe2000000080a */
[----:B------:R-:W-:Y:S01]  /*13a0*/  FFMA R12, R21, 1.4426950216293334961, -R12 ;  /* 0x3fb8aa3b150c7823 */ /* 0x000fe2000000080c */
[-C--:B------:R-:W-:Y:S01]  /*13b0*/  FFMA.RM R10, R22, R17.reuse, 12582913 ;  /* 0x4b400001160a7423 */ /* 0x080fe20000004011 */
[-C--:B------:R-:W-:Y:S01]  /*13c0*/  FFMA.SAT R29, R25, R18.reuse, 0.5 ;  /* 0x3f000000191d7423 */ /* 0x080fe20000002012 */
[----:B------:R-:W-:Y:S01]  /*13d0*/  MUFU.EX2 R20, R20 ;  /* 0x0000001400147308 */ /* 0x000fe20000000800 */
[----:B------:R-:W-:Y:S01]  /*13e0*/  FFMA R22, R21, 1.925963033500011079e-08, R12 ;  /* 0x32a5706015167823 */ /* 0x000fe2000000000c */
[----:B------:R-:W-:Y:S01]  /*13f0*/  FADD R12, R10, -12583039 ;  /* 0xcb40007f0a0c7421 */ /* 0x000fe20000000000 */
[----:B------:R-:W-:Y:S01]  /*1400*/  FADD R21, R13, -R3 ;  /* 0x800000030d157221 */ /* 0x000fe20000000000 */
[----:B------:R-:W-:Y:S01]  /*1410*/  FFMA R26, R19, 1.925963033500011079e-08, R26 ;  /* 0x32a57060131a7823 */ /* 0x000fe2000000001a */
[----:B------:R-:W-:Y:S01]  /*1420*/  SHF.L.U32 R6, R6, 0x17, RZ ;  /* 0x0000001706067819 */ /* 0x000fe200000006ff */
[----:B------:R-:W-:Y:S01]  /*1430*/  FFMA R12, R23, 1.4426950216293334961, -R12 ;  /* 0x3fb8aa3b170c7823 */ /* 0x000fe2000000080c */
[-C--:B------:R-:W-:Y:S01]  /*1440*/  FFMA.SAT R28, R21, R18.reuse, 0.5 ;  /* 0x3f000000151c7423 */ /* 0x080fe20000002012 */
[----:B------:R0:W-:Y:S02]  /*1450*/  MUFU.EX2 R19, R24 ;  /* 0x0000001800137308 */ /* 0x0001e40000000800 */
[----:B------:R-:W-:Y:S01]  /*1460*/  FFMA R23, R23, 1.925963033500011079e-08, R12 ;  /* 0x32a5706017177823 */ /* 0x000fe2000000000c */
[----:B------:R-:W-:Y:S01]  /*1470*/  FFMA.RM R12, R28, R17, 12582913 ;  /* 0x4b4000011c0c7423 */ /* 0x000fe20000004011 */
[----:B------:R-:W-:-:S03]  /*1480*/  FFMA.SAT R28, R27, R18, 0.5 ;  /* 0x3f0000001b1c7423 */ /* 0x000fc60000002012 */
[----:B------:R-:W-:Y:S01]  /*1490*/  FADD R14, R12, -12583039 ;  /* 0xcb40007f0c0e7421 */ /* 0x000fe20000000000 */
[----:B------:R1:W2:Y:S03]  /*14a0*/  MUFU.EX2 R13, R26 ;  /* 0x0000001a000d7308 */ /* 0x0002a60000000800 */
[----:B------:R-:W-:Y:S01]  /*14b0*/  FFMA R18, R21, 1.4426950216293334961, -R14 ;  /* 0x3fb8aa3b15127823 */ /* 0x000fe2000000080e */
[-C--:B------:R-:W-:Y:S01]  /*14c0*/  FFMA.RM R14, R28, R17.reuse, 12582913 ;  /* 0x4b4000011c0e7423 */ /* 0x080fe20000004011 */
[----:B------:R-:W-:Y:S02]  /*14d0*/  FFMA.RM R17, R29, R17, 12582913 ;  /* 0x4b4000011d117423 */ /* 0x000fe40000004011 */
[----:B------:R-:W-:Y:S01]  /*14e0*/  FFMA R21, R21, 1.925963033500011079e-08, R18 ;  /* 0x32a5706015157823 */ /* 0x000fe20000000012 */
[----:B------:R3:W4:Y:S01]  /*14f0*/  MUFU.EX2 R15, R22 ;  /* 0x00000016000f7308 */ /* 0x0007220000000800 */
[----:B0-----:R-:W-:Y:S01]  /*1500*/  FADD R24, R17, -12583039 ;  /* 0xcb40007f11187421 */ /* 0x001fe20000000000 */
[----:B------:R-:W-:Y:S01]  /*1510*/  FADD R18, R14, -12583039 ;  /* 0xcb40007f0e127421 */ /* 0x000fe20000000000 */
[----:B-1----:R-:W-:-:S02]  /*1520*/  SHF.L.U32 R26, R7, 0x17, RZ ;  /* 0x00000017071a7819 */ /* 0x002fc400000006ff */
[----:B------:R-:W-:Y:S01]  /*1530*/  FFMA R24, R25, 1.4426950216293334961, -R24 ;  /* 0x3fb8aa3b19187823 */ /* 0x000fe20000000818 */
[----:B------:R-:W-:Y:S01]  /*1540*/  FFMA R18, R27, 1.4426950216293334961, -R18 ;  /* 0x3fb8aa3b1b127823 */ /* 0x000fe20000000812 */
[----:B------:R-:W-:Y:S01]  /*1550*/  SHF.L.U32 R17, R17, 0x17, RZ ;  /* 0x0000001711117819 */ /* 0x000fe200000006ff */
[----:B------:R-:W0:Y:S01]  /*1560*/  MUFU.EX2 R23, R23 ;  /* 0x0000001700177308 */ /* 0x000e220000000800 */
[----:B---3--:R-:W-:Y:S01]  /*1570*/  FFMA R22, R25, 1.925963033500011079e-08, R24 ;  /* 0x32a5706019167823 */ /* 0x008fe20000000018 */
[----:B------:R-:W-:Y:S01]  /*1580*/  SHF.L.U32 R25, R4, 0x17, RZ ;  /* 0x0000001704197819 */ /* 0x000fe200000006ff */
[----:B------:R-:W-:Y:S01]  /*1590*/  FFMA R18, R27, 1.925963033500011079e-08, R18 ;  /* 0x32a570601b127823 */ /* 0x000fe20000000012 */
[----:B------:R-:W-:Y:S01]  /*15a0*/  SHF.L.U32 R24, R5, 0x17, RZ ;  /* 0x0000001705187819 */ /* 0x000fe200000006ff */
[----:B--2---:R-:W-:Y:S02]  /*15b0*/  FMUL R6, R6, R13 ;  /* 0x0000000d06067220 */ /* 0x004fe40000400000 */
[----:B------:R-:W-:Y:S01]  /*15c0*/  FMUL R4, R25, R20 ;  /* 0x0000001419047220 */ /* 0x000fe20000400000 */
[----:B------:R-:W1:Y:S01]  /*15d0*/  MUFU.EX2 R21, R21 ;  /* 0x0000001500157308 */ /* 0x000e620000000800 */
[----:B------:R-:W-:Y:S01]  /*15e0*/  SHF.L.U32 R20, R10, 0x17, RZ ;  /* 0x000000170a147819 */ /* 0x000fe200000006ff */
[----:B------:R-:W-:Y:S01]  /*15f0*/  FMUL R5, R24, R19 ;  /* 0x0000001318057220 */ /* 0x000fe20000400000 */
[----:B------:R-:W-:Y:S01]  /*1600*/  FADD R10, R4, R11 ;  /* 0x0000000b040a7221 */ /* 0x000fe20000000000 */
[----:B----4-:R-:W-:Y:S01]  /*1610*/  FMUL R7, R26, R15 ;  /* 0x0000000f1a077220 */ /* 0x010fe20000400000 */
[----:B------:R-:W-:-:S02]  /*1620*/  SHF.L.U32 R24, R12, 0x17, RZ ;  /* 0x000000170c187819 */ /* 0x000fc400000006ff */
[----:B------:R-:W-:Y:S01]  /*1630*/  FADD R11, R10, R5 ;  /* 0x000000050a0b7221 */ /* 0x000fe20000000000 */
[----:B------:R-:W2:Y:S01]  /*1640*/  MUFU.EX2 R18, R18 ;  /* 0x0000001200127308 */ /* 0x000ea20000000800 */
[----:B0-----:R-:W-:Y:S01]  /*1650*/  FMUL R12, R20, R23 ;  /* 0x00000017140c7220 */ /* 0x001fe20000400000 */
[----:B------:R-:W-:Y:S01]  /*1660*/  SHF.L.U32 R15, R14, 0x17, RZ ;  /* 0x000000170e0f7819 */ /* 0x000fe200000006ff */
[----:B------:R-:W-:Y:S01]  /*1670*/  FADD R10, R11, R6 ;  /* 0x000000060b0a7221 */ /* 0x000fe20000000000 */
[----:B------:R-:W-:Y:S03]  /*1680*/  STL.128 [R2+-0x10], R4 ;  /* 0xfffff00402007387 */ /* 0x000fe60000100c00 */
[----:B------:R-:W-:Y:S01]  /*1690*/  FADD R11, R10, R7 ;  /* 0x000000070a0b7221 */ /* 0x000fe20000000000 */
[----:B------:R-:W0:Y:S01]  /*16a0*/  MUFU.EX2 R22, R22 ;  /* 0x0000001600167308 */ /* 0x000e220000000800 */
[----:B-1----:R-:W-:-:S02]  /*16b0*/  FMUL R13, R24, R21 ;  /* 0x00000015180d7220 */ /* 0x002fc40000400000 */
[----:B------:R-:W-:-:S04]  /*16c0*/  FADD R10, R11, R12 ;  /* 0x0000000c0b0a7221 */ /* 0x000fc80000000000 */
[----:B------:R-:W-:Y:S01]  /*16d0*/  FADD R11, R10, R13 ;  /* 0x0000000d0a0b7221 */ /* 0x000fe20000000000 */
[----:B--2---:R-:W-:-:S04]  /*16e0*/  FMUL R14, R15, R18 ;  /* 0x000000120f0e7220 */ /* 0x004fc80000400000 */
[----:B------:R-:W-:Y:S01]  /*16f0*/  FADD R10, R11, R14 ;  /* 0x0000000e0b0a7221 */ /* 0x000fe20000000000 */
[----:B0-----:R-:W-:-:S04]  /*1700*/  FMUL R15, R17, R22 ;  /* 0x00000016110f7220 */ /* 0x001fc80000400000 */
[----:B------:R-:W-:Y:S01]  /*1710*/  FADD R11, R10, R15 ;  /* 0x0000000f0a0b7221 */ /* 0x000fe20000000000 */
[----:B------:R0:W-:Y:S02]  /*1720*/  STL.128 [R2], R12 ;  /* 0x0000000c02007387 */ /* 0x0001e40000100c00 */
[----:B0-----:R-:W-:Y:S01]  /*1730*/  IADD3 R2, PT, PT, R2, 0x20, RZ ;  /* 0x0000002002027810 */ /* 0x001fe20007ffe0ff */
[----:B------:R-:W-:Y:S06]  /*1740*/  @P0 BRA `(.L_x_12) ;  /* 0xfffffff800980947 */ /* 0x000fec000383ffff */
.L_x_11:
[----:B------:R-:W-:Y:S05]  /*1750*/  @!P1 BRA `(.L_x_10) ;  /* 0x0000000400a89947 */ /* 0x000fea0003800000 */
[----:B------:R-:W3:Y:S01]  /*1760*/  LDCU UR4, c[0x0][0x3a0] ;  /* 0x00007400ff0477ac */ /* 0x000ee20008000800 */
[----:B------:R-:W-:Y:S01]  /*1770*/  ISETP.GE.U32.AND P0, PT, R16, 0x4, PT ;  /* 0x000000041000780c */ /* 0x000fe20003f06070 */
[----:B---3--:R-:W-:-:S04]  /*1780*/  ULOP3.LUT UR5, UR4, 0x3, URZ, 0xc0, !UPT ;  /* 0x0000000304057892 */ /* 0x008fc8000f8ec0ff */
[----:B------:R-:W-:-:S08]  /*1790*/  UISETP.NE.AND UP0, UPT, UR5, URZ, UPT ;  /* 0x000000ff0500728c */ /* 0x000fd0000bf05270 */
[----:B------:R-:W-:Y:S05]  /*17a0*/  @!P0 BRA `(.L_x_13) ;  /* 0x0000000000d08947 */ /* 0x000fea0003800000 */
[----:B--2---:R-:W-:-:S05]  /*17b0*/  LEA R2, R0, R1, 0x2 ;  /* 0x0000000100027211 */ /* 0x004fca00078e10ff */
[----:B01----:R-:W2:Y:S04]  /*17c0*/  LDL R4, [R2] ;  /* 0x0000000002047983 */ /* 0x003ea80000100800 */
[----:B------:R-:W3:Y:S04]  /*17d0*/  LDL R14, [R2+0x8] ;  /* 0x00000800020e7983 */ /* 0x000ee80000100800 */
[----:B------:R-:W4:Y:S04]  /*17e0*/  LDL R12, [R2+0x4] ;  /* 0x00000400020c7983 */ /* 0x000f280000100800 */
[----:B------:R-:W5:Y:S01]  /*17f0*/  LDL R16, [R2+0xc] ;  /* 0x00000c0002107983 */ /* 0x000f620000100800 */
[----:B------:R-:W-:Y:S01]  /*1800*/  HFMA2 R17, -RZ, RZ, 0.96630859375, -0.0022525787353515625 ;  /* 0x3bbb989dff117431 */ /* 0x000fe200000001ff */
[----:B------:R-:W-:-:S02]  /*1810*/  MOV R10, 0x437c0000 ;  /* 0x437c0000000a7802 */ /* 0x000fc40000000f00 */
[----:B------:R-:W-:Y:S01]  /*1820*/  IADD3 R0, PT, PT, R0, 0x4, RZ ;  /* 0x0000000400007810 */ /* 0x000fe20007ffe0ff */
[----:B--2---:R-:W-:-:S04]  /*1830*/  FADD R6, R4, -R3 ;  /* 0x8000000304067221 */ /* 0x004fc80000000000 */
[----:B------:R-:W-:-:S04]  /*1840*/  FFMA.SAT R5, R6, R17, 0.5 ;  /* 0x3f00000006057423 */ /* 0x000fc80000002011 */
[----:B------:R-:W-:Y:S01]  /*1850*/  FFMA.RM R4, R5, R10, 12582913 ;  /* 0x4b40000105047423 */ /* 0x000fe2000000400a */
[----:B---3--:R-:W-:-:S03]  /*1860*/  FADD R9, R14, -R3 ;  /* 0x800000030e097221 */ /* 0x008fc60000000000 */
[----:B------:R-:W-:Y:S01]  /*1870*/  FADD R7, R4, -12583039 ;  /* 0xcb40007f04077421 */ /* 0x000fe20000000000 */
[-C--:B------:R-:W-:Y:S01]  /*1880*/  FFMA.SAT R15, R9, R17.reuse, 0.5 ;  /* 0x3f000000090f7423 */ /* 0x080fe20000002011 */
[C---:B----4-:R-:W-:Y:S02]  /*1890*/  FADD R12, -R3.reuse, R12 ;  /* 0x0000000c030c7221 */ /* 0x050fe40000000100 */
[----:B------:R-:W-:Y:S01]  /*18a0*/  FFMA R7, R6, 1.4426950216293334961, -R7 ;  /* 0x3fb8aa3b06077823 */ /* 0x000fe20000000807 */
[----:B-----5:R-:W-:Y:S01]  /*18b0*/  FADD R16, -R3, R16 ;  /* 0x0000001003107221 */ /* 0x020fe20000000100 */
[-C--:B------:R-:W-:Y:S02]  /*18c0*/  FFMA.SAT R5, R12, R17.reuse, 0.5 ;  /* 0x3f0000000c057423 */ /* 0x080fe40000002011 */
[----:B------:R-:W-:Y:S01]  /*18d0*/  FFMA R7, R6, 1.925963033500011079e-08, R7 ;  /* 0x32a5706006077823 */ /* 0x000fe20000000007 */
[-C--:B------:R-:W-:Y:S01]  /*18e0*/  FFMA.RM R6, R15, R10.reuse, 12582913 ;  /* 0x4b4000010f067423 */ /* 0x080fe2000000400a */
[----:B------:R-:W-:Y:S01]  /*18f0*/  FFMA.SAT R15, R16, R17, 0.5 ;  /* 0x3f000000100f7423 */ /* 0x000fe20000002011 */
[----:B------:R-:W-:-:S03]  /*1900*/  FFMA.RM R5, R5, R10, 12582913 ;  /* 0x4b40000105057423 */ /* 0x000fc6000000400a */
[----:B------:R-:W-:Y:S01]  /*1910*/  FFMA.RM R15, R15, R10, 12582913 ;  /* 0x4b4000010f0f7423 */ /* 0x000fe2000000400a */
[----:B------:R-:W-:Y:S01]  /*1920*/  FADD R13, R5, -12583039 ;  /* 0xcb40007f050d7421 */ /* 0x000fe20000000000 */
[----:B------:R-:W-:Y:S02]  /*1930*/  FADD R14, R6, -12583039 ;  /* 0xcb40007f060e7421 */ /* 0x000fe40000000000 */
[----:B------:R-:W-:Y:S01]  /*1940*/  FADD R17, R15, -12583039 ;  /* 0xcb40007f0f117421 */ /* 0x000fe20000000000 */
[----:B------:R-:W-:Y:S01]  /*1950*/  FFMA R13, R12, 1.4426950216293334961, -R13 ;  /* 0x3fb8aa3b0c0d7823 */ /* 0x000fe2000000080d */
[C---:B------:R-:W-:Y:S02]  /*1960*/  FFMA R14, R9.reuse, 1.4426950216293334961, -R14 ;  /* 0x3fb8aa3b090e7823 */ /* 0x040fe4000000080e */
[----:B------:R-:W-:Y:S01]  /*1970*/  FFMA R17, R16, 1.4426950216293334961, -R17 ;  /* 0x3fb8aa3b10117823 */ /* 0x000fe20000000811 */
[----:B------:R-:W-:Y:S01]  /*1980*/  FFMA R13, R12, 1.925963033500011079e-08, R13 ;  /* 0x32a570600c0d7823 */ /* 0x000fe2000000000d */
[----:B------:R-:W-:-:S02]  /*1990*/  FFMA R14, R9, 1.925963033500011079e-08, R14 ;  /* 0x32a57060090e7823 */ /* 0x000fc4000000000e */
[----:B------:R-:W-:Y:S01]  /*19a0*/  FFMA R17, R16, 1.925963033500011079e-08, R17 ;  /* 0x32a5706010117823 */ /* 0x000fe20000000011 */
[----:B------:R-:W0:Y:S08]  /*19b0*/  MUFU.EX2 R7, R7 ;  /* 0x0000000700077308 */ /* 0x000e300000000800 */
[----:B------:R-:W1:Y:S08]  /*19c0*/  MUFU.EX2 R10, R13 ;  /* 0x0000000d000a7308 */ /* 0x000e700000000800 */
[----:B------:R-:W2:Y:S08]  /*19d0*/  MUFU.EX2 R9, R14 ;  /* 0x0000000e00097308 */ /* 0x000eb00000000800 */
[----:B------:R-:W3:Y:S01]  /*19e0*/  MUFU.EX2 R12, R17 ;  /* 0x00000011000c7308 */ /* 0x000ee20000000800 */
[----:B------:R-:W-:-:S02]  /*19f0*/  SHF.L.U32 R4, R4, 0x17, RZ ;  /* 0x0000001704047819 */ /* 0x000fc400000006ff */
[----:B------:R-:W-:Y:S02]  /*1a00*/  SHF.L.U32 R5, R5, 0x17, RZ ;  /* 0x0000001705057819 */ /* 0x000fe400000006ff */
[----:B------:R-:W-:Y:S02]  /*1a10*/  SHF.L.U32 R6, R6, 0x17, RZ ;  /* 0x0000001706067819 */ /* 0x000fe400000006ff */
[----:B------:R-:W-:Y:S01]  /*1a20*/  SHF.L.U32 R15, R15, 0x17, RZ ;  /* 0x000000170f0f7819 */ /* 0x000fe200000006ff */
[----:B0-----:R-:W-:Y:S01]  /*1a30*/  FMUL R4, R4, R7 ;  /* 0x0000000704047220 */ /* 0x001fe20000400000 */
[----:B-1----:R-:W-:Y:S01]  /*1a40*/  FMUL R5, R5, R10 ;  /* 0x0000000a05057220 */ /* 0x002fe20000400000 */
[----:B--2---:R-:W-:Y:S02]  /*1a50*/  FMUL R6, R6, R9 ;  /* 0x0000000906067220 */ /* 0x004fe40000400000 */
[----:B---3--:R-:W-:Y:S01]  /*1a60*/  FMUL R12, R15, R12 ;  /* 0x0000000c0f0c7220 */ /* 0x008fe20000400000 */
[----:B------:R3:W-:Y:S04]  /*1a70*/  STL [R2], R4 ;  /* 0x0000000402007387 */ /* 0x0007e80000100800 */
[----:B------:R3:W-:Y:S04]  /*1a80*/  STL [R2+0x4], R5 ;  /* 0x0000040502007387 */ /* 0x0007e80000100800 */
[----:B------:R3:W-:Y:S04]  /*1a90*/  STL [R2+0x8], R6 ;  /* 0x0000080602007387 */ /* 0x0007e80000100800 */
[----:B------:R3:W-:Y:S01]  /*1aa0*/  STL [R2+0xc], R12 ;  /* 0x00000c0c02007387 */ /* 0x0007e20000100800 */
[----:B------:R-:W-:-:S04]  /*1ab0*/  FADD R11, R11, R4 ;  /* 0x000000040b0b7221 */ /* 0x000fc80000000000 */
[----:B------:R-:W-:-:S04]  /*1ac0*/  FADD R11, R11, R5 ;  /* 0x000000050b0b7221 */ /* 0x000fc80000000000 */
[----:B------:R-:W-:-:S04]  /*1ad0*/  FADD R11, R11, R6 ;  /* 0x000000060b0b7221 */ /* 0x000fc80000000000 */
[----:B---3--:R-:W-:-:S07]  /*1ae0*/  FADD R11, R11, R12 ;  /* 0x0000000c0b0b7221 */ /* 0x008fce0000000000 */
.L_x_13:
[----:B------:R-:W-:Y:S05]  /*1af0*/  BRA.U !UP0, `(.L_x_10) ;  /* 0x0000000108c07547 */ /* 0x000fea000b800000 */
[----:B------:R-:W-:Y:S02]  /*1b00*/  UISETP.NE.AND UP0, UPT, UR5, 0x1, UPT ;  /* 0x000000010500788c */ /* 0x000fe4000bf05270 */
[----:B------:R-:W-:-:S04]  /*1b10*/  ULOP3.LUT UR4, UR4, 0x1, URZ, 0xc0, !UPT ;  /* 0x0000000104047892 */ /* 0x000fc8000f8ec0ff */
[----:B------:R-:W-:-:S03]  /*1b20*/  UISETP.NE.U32.AND UP1, UPT, UR4, 0x1, UPT ;  /* 0x000000010400788c */ /* 0x000fc6000bf25070 */
[----:B------:R-:W-:Y:S08]  /*1b30*/  BRA.U !UP0, `(.L_x_14) ;  /* 0x0000000108707547 */ /* 0x000ff0000b800000 */
[----:B012---:R-:W-:-:S05]  /*1b40*/  LEA R13, R0, R1, 0x2 ;  /* 0x00000001000d7211 */ /* 0x007fca00078e10ff */
[----:B------:R-:W2:Y:S04]  /*1b50*/  LDL R2, [R13] ;  /* 0x000000000d027983 */ /* 0x000ea80000100800 */
[----:B------:R-:W3:Y:S01]  /*1b60*/  LDL R6, [R13+0x4] ;  /* 0x000004000d067983 */ /* 0x000ee20000100800 */
[----:B------:R-:W-:Y:S01]  /*1b70*/  HFMA2 R7, -RZ, RZ, 0.96630859375, -0.0022525787353515625 ;  /* 0x3bbb989dff077431 */ /* 0x000fe200000001ff */
[----:B------:R-:W-:Y:S02]  /*1b80*/  MOV R9, 0x437c0000 ;  /* 0x437c000000097802 */ /* 0x000fe40000000f00 */
[----:B------:R-:W-:Y:S01]  /*1b90*/  IADD3 R0, PT, PT, R0, 0x2, RZ ;  /* 0x0000000200007810 */ /* 0x000fe20007ffe0ff */
[----:B--2---:R-:W-:Y:S01]  /*1ba0*/  FADD R2, R2, -R3 ;  /* 0x8000000302027221 */ /* 0x004fe20000000000 */
[----:B---3--:R-:W-:-:S03]  /*1bb0*/  FADD R6, -R3, R6 ;  /* 0x0000000603067221 */ /* 0x008fc60000000100 */
[-C--:B------:R-:W-:Y:S01]  /*1bc0*/  FFMA.SAT R4, R2, R7.reuse, 0.5 ;  /* 0x3f00000002047423 */ /* 0x080fe20000002007 */
[----:B------:R-:W-:-:S03]  /*1bd0*/  FFMA.SAT R7, R6, R7, 0.5 ;  /* 0x3f00000006077423 */ /* 0x000fc60000002007 */
[-C--:B------:R-:W-:Y:S01]  /*1be0*/  FFMA.RM R4, R4, R9.reuse, 12582913 ;  /* 0x4b40000104047423 */ /* 0x080fe20000004009 */
[----:B------:R-:W-:-:S03]  /*1bf0*/  FFMA.RM R7, R7, R9, 12582913 ;  /* 0x4b40000107077423 */ /* 0x000fc60000004009 */
[C---:B------:R-:W-:Y:S01]  /*1c00*/  FADD R5, R4.reuse, -12583039 ;  /* 0xcb40007f04057421 */ /* 0x040fe20000000000 */
[----:B------:R-:W-:Y:S01]  /*1c10*/  SHF.L.U32 R4, R4, 0x17, RZ ;  /* 0x0000001704047819 */ /* 0x000fe200000006ff */
[C---:B------:R-:W-:Y:S02]  /*1c20*/  FADD R9, R7.reuse, -12583039 ;  /* 0xcb40007f07097421 */ /* 0x040fe40000000000 */
[----:B------:R-:W-:Y:S01]  /*1c30*/  FFMA R5, R2, 1.4426950216293334961, -R5 ;  /* 0x3fb8aa3b02057823 */ /* 0x000fe20000000805 */
[----:B------:R-:W-:Y:S01]  /*1c40*/  SHF.L.U32 R7, R7, 0x17, RZ ;  /* 0x0000001707077819 */ /* 0x000fe200000006ff */
[----:B------:R-:W-:Y:S02]  /*1c50*/  FFMA R9, R6, 1.4426950216293334961, -R9 ;  /* 0x3fb8aa3b06097823 */ /* 0x000fe40000000809 */
[----:B------:R-:W-:Y:S02]  /*1c60*/  FFMA R5, R2, 1.925963033500011079e-08, R5 ;  /* 0x32a5706002057823 */ /* 0x000fe40000000005 */
[----:B------:R-:W-:-:S04]  /*1c70*/  FFMA R9, R6, 1.925963033500011079e-08, R9 ;  /* 0x32a5706006097823 */ /* 0x000fc80000000009 */
[----:B------:R-:W0:Y:S08]  /*1c80*/  MUFU.EX2 R5, R5 ;  /* 0x0000000500057308 */ /* 0x000e300000000800 */
[----:B------:R-:W1:Y:S01]  /*1c90*/  MUFU.EX2 R2, R9 ;  /* 0x0000000900027308 */ /* 0x000e620000000800 */
[----:B0-----:R-:W-:-:S04]  /*1ca0*/  FMUL R4, R4, R5 ;  /* 0x0000000504047220 */ /* 0x001fc80000400000 */
[----:B------:R-:W-:Y:S01]  /*1cb0*/  FADD R11, R11, R4 ;  /* 0x000000040b0b7221 */ /* 0x000fe20000000000 */
[----:B------:R3:W-:Y:S01]  /*1cc0*/  STL [R13], R4 ;  /* 0x000000040d007387 */ /* 0x0007e20000100800 */
[----:B-1----:R-:W-:-:S04]  /*1cd0*/  FMUL R2, R7, R2 ;  /* 0x0000000207027220 */ /* 0x002fc80000400000 */
[----:B------:R-:W-:Y:S01]  /*1ce0*/  FADD R11, R11, R2 ;  /* 0x000000020b0b7221 */ /* 0x000fe20000000000 */
[----:B------:R3:W-:Y:S06]  /*1cf0*/  STL [R13+0x4], R2 ;  /* 0x000004020d007387 */ /* 0x0007ec0000100800 */
.L_x_14:
[----:B------:R-:W-:Y:S05]  /*1d00*/  BRA.U UP1, `(.L_x_10) ;  /* 0x00000001013c7547 */ /* 0x000fea000b800000 */
[----:B------:R-:W-:-:S05]  /*1d10*/  LEA R0, R0, R1, 0x2 ;  /* 0x0000000100007211 */ /* 0x000fca00078e10ff */
[----:B--23--:R-:W2:Y:S01]  /*1d20*/  LDL R2, [R0] ;  /* 0x0000000000027983 */ /* 0x00cea20000100800 */
[----:B0-----:R-:W-:Y:S01]  /*1d30*/  HFMA2 R5, -RZ, RZ, 0.96630859375, -0.0022525787353515625 ;  /* 0x3bbb989dff057431 */ /* 0x001fe200000001ff */
[----:B-1----:R-:W-:Y:S01]  /*1d40*/  MOV R4, 0x437c0000 ;  /* 0x437c000000047802 */ /* 0x002fe20000000f00 */
[----:B--2---:R-:W-:-:S04]  /*1d50*/  FADD R2, R2, -R3 ;  /* 0x8000000302027221 */ /* 0x004fc80000000000 */
[----:B------:R-:W-:-:S04]  /*1d60*/  FFMA.SAT R3, R2, R5, 0.5 ;  /* 0x3f00000002037423 */ /* 0x000fc80000002005 */
[----:B------:R-:W-:-:S04]  /*1d70*/  FFMA.RM R3, R3, R4, 12582913 ;  /* 0x4b40000103037423 */ /* 0x000fc80000004004 */
[C---:B------:R-:W-:Y:S01]  /*1d80*/  FADD R5, R3.reuse, -12583039 ;  /* 0xcb40007f03057421 */ /* 0x040fe20000000000 */
[----:B------:R-:W-:-:S03]  /*1d90*/  SHF.L.U32 R3, R3, 0x17, RZ ;  /* 0x0000001703037819 */ /* 0x000fc600000006ff */
[----:B------:R-:W-:-:S04]  /*1da0*/  FFMA R5, R2, 1.4426950216293334961, -R5 ;  /* 0x3fb8aa3b02057823 */ /* 0x000fc80000000805 */
[----:B------:R-:W-:-:S04]  /*1db0*/  FFMA R5, R2, 1.925963033500011079e-08, R5 ;  /* 0x32a5706002057823 */ /* 0x000fc80000000005 */
[----:B------:R-:W0:Y:S02]  /*1dc0*/  MUFU.EX2 R2, R5 ;  /* 0x0000000500027308 */ /* 0x000e240000000800 */
[----:B0-----:R-:W-:-:S04]  /*1dd0*/  FMUL R2, R3, R2 ;  /* 0x0000000203027220 */ /* 0x001fc80000400000 */
[----:B------:R-:W-:Y:S01]  /*1de0*/  FADD R11, R11, R2 ;  /* 0x000000020b0b7221 */ /* 0x000fe20000000000 */
[----:B------:R4:W-:Y:S06]  /*1df0*/  STL [R0], R2 ;  /* 0x0000000200007387 */ /* 0x0009ec0000100800 */
.L_x_10:
[----:B----4-:R-:W4:Y:S01]  /*1e00*/  LDC R0, c[0x0][0x3a0] ;  /* 0x0000e800ff007b82 */ /* 0x010f220000000800 */
[----:B------:R-:W-:Y:S02]  /*1e10*/  MOV R3, RZ ;  /* 0x000000ff00037202 */ /* 0x000fe40000000f00 */
[----:B----4-:R-:W-:-:S13]  /*1e20*/  ISETP.GE.AND P0, PT, R0, 0x1, PT ;  /* 0x000000010000780c */ /* 0x010fda0003f06270 */
[----:B------:R-:W-:Y:S05]  /*1e30*/  @!P0 BRA `(.L_x_15) ;  /* 0x0000002000688947 */ /* 0x000fea0003800000 */
[C---:B------:R-:W-:Y:S01]  /*1e40*/  ISETP.GE.U32.AND P0, PT, R0.reuse, 0x10, PT ;  /* 0x000000100000780c */ /* 0x040fe20003f06070 */
[----:B------:R-:W-:Y:S01]  /*1e50*/  HFMA2 R3, -RZ, RZ, 0, 0 ;  /* 0x00000000ff037431 */ /* 0x000fe200000001ff */
[----:B0-----:R-:W-:-:S11]  /*1e60*/  LOP3.LUT R9, R0, 0xf, RZ, 0xc0, !PT ;  /* 0x0000000f00097812 */ /* 0x001fd600078ec0ff */
[----:B------:R-:W-:Y:S05]  /*1e70*/  @!P0 BRA `(.L_x_16) ;  /* 0x0000000c00348947 */ /* 0x000fea0003800000 */
[----:B------:R-:W-:Y:S02]  /*1e80*/  LOP3.LUT R3, R0, 0x7ffffff0, RZ, 0xc0, !PT ;  /* 0x7ffffff000037812 */ /* 0x000fe400078ec0ff */
[----:B--23--:R-:W-:Y:S02]  /*1e90*/  IADD3 R2, PT, PT, R1, 0x20, RZ ;  /* 0x0000002001027810 */ /* 0x00cfe40007ffe0ff */
[----:B------:R-:W-:-:S07]  /*1ea0*/  IADD3 R0, PT, PT, -R3, RZ, RZ ;  /* 0x000000ff03007210 */ /* 0x000fce0007ffe1ff */
.L_x_33:
[----:B-1----:R-:W2:Y:S01]  /*1eb0*/  LDL.128 R4, [R2+-0x20] ;  /* 0xffffe00002047983 */ /* 0x002ea20000100c00 */
[----:B------:R-:W0:Y:S02]  /*1ec0*/  MUFU.RCP R10, R11 ;  /* 0x0000000b000a7308 */ /* 0x000e240000001000 */
[----:B0-----:R-:W-:-:S04]  /*1ed0*/  FFMA R13, R10, -R11, 1 ;  /* 0x3f8000000a0d7423 */ /* 0x001fc8000000080b */
[----:B------:R-:W-:Y:S02]  /*1ee0*/  FFMA R13, R10, R13, R10 ;  /* 0x0000000d0a0d7223 */ /* 0x000fe4000000000a */
[----:B--2---:R-:W0:Y:S02]  /*1ef0*/  FCHK P0, R4, R11 ;  /* 0x0000000b04007302 */ /* 0x004e240000000000 */
[----:B------:R-:W-:-:S04]  /*1f00*/  FFMA R12, R4, R13, RZ ;  /* 0x0000000d040c7223 */ /* 0x000fc800000000ff */
[----:B------:R-:W-:-:S04]  /*1f10*/  FFMA R10, R12, -R11, R4 ;  /* 0x8000000b0c0a7223 */ /* 0x000fc80000000004 */
[----:B------:R-:W-:Y:S01]  /*1f20*/  FFMA R12, R13, R10, R12 ;  /* 0x0000000a0d0c7223 */ /* 0x000fe2000000000c */
[----:B0-----:R-:W-:Y:S06]  /*1f30*/  @!P0 BRA `(.L_x_17) ;  /* 0x0000000000108947 */ /* 0x001fec0003800000 */
[----:B------:R-:W-:Y:S02]  /*1f40*/  MOV R26, R4 ;  /* 0x00000004001a7202 */ /* 0x000fe40000000f00 */
[----:B------:R-:W-:-:S07]  /*1f50*/  MOV R20, 0x1f70 ;  /* 0x00001f7000147802 */ /* 0x000fce0000000f00 */
[----:B------:R-:W-:Y:S05]  /*1f60*/  CALL.REL.NOINC `($__internal_0_$__cuda_sm3x_div_rn_noftz_f32_slowpath) ;  /* 0x0000002000347944 */ /* 0x000fea0003c00000 */
[----:B------:R-:W-:-:S07]  /*1f70*/  MOV R12, R15 ;  /* 0x0000000f000c7202 */ /* 0x000fce0000000f00 */
.L_x_17:
[----:B------:R-:W0:Y:S08]  /*1f80*/  MUFU.RCP R4, R11 ;  /* 0x0000000b00047308 */ /* 0x000e300000001000 */
[----:B------:R-:W1:Y:S01]  /*1f90*/  FCHK P0, R5, R11 ;  /* 0x0000000b05007302 */ /* 0x000e620000000000 */
[----:B0-----:R-:W-:-:S04]  /*1fa0*/  FFMA R13, R4, -R11, 1 ;  /* 0x3f800000040d7423 */ /* 0x001fc8000000080b */
[----:B------:R-:W-:-:S04]  /*1fb0*/  FFMA R15, R4, R13, R4 ;  /* 0x0000000d040f7223 */ /* 0x000fc80000000004 */
[----:B------:R-:W-:-:S04]  /*1fc0*/  FFMA R4, R5, R15, RZ ;  /* 0x0000000f05047223 */ /* 0x000fc800000000ff */
[----:B------:R-:W-:-:S04]  /*1fd0*/  FFMA R13, R4, -R11, R5 ;  /* 0x8000000b040d7223 */ /* 0x000fc80000000005 */
[----:B------:R-:W-:Y:S01]  /*1fe0*/  FFMA R13, R15, R13, R4 ;  /* 0x0000000d0f0d7223 */ /* 0x000fe20000000004 */
[----:B-1----:R-:W-:Y:S06]  /*1ff0*/  @!P0 BRA `(.L_x_18) ;  /* 0x0000000000108947 */ /* 0x002fec0003800000 */
[----:B------:R-:W-:Y:S02]  /*2000*/  MOV R26, R5 ;  /* 0x00000005001a7202 */ /* 0x000fe40000000f00 */
[----:B------:R-:W-:-:S07]  /*2010*/  MOV R20, 0x2030 ;  /* 0x0000203000147802 */ /* 0x000fce0000000f00 */
[----:B------:R-:W-:Y:S05]  /*2020*/  CALL.REL.NOINC `($__internal_0_$__cuda_sm3x_div_rn_noftz_f32_slowpath) ;  /* 0x0000002000047944 */ /* 0x000fea0003c00000 */
[----:B------:R-:W-:-:S07]  /*2030*/  MOV R13, R15 ;  /* 0x0000000f000d7202 */ /* 0x000fce0000000f00 */
.L_x_18:
        /* <DEDUP_REMOVED lines=12> */
.L_x_19:
        /* <DEDUP_REMOVED lines=11> */
.L_x_20:
[----:B------:R-:W2:Y:S01]  /*21b0*/  LDL.128 R4, [R2+-0x10] ;  /* 0xfffff00002047983 */ /* 0x000ea20000100c00 */
[----:B------:R-:W0:Y:S03]  /*21c0*/  MUFU.RCP R10, R11 ;  /* 0x0000000b000a7308 */ /* 0x000e260000001000 */
[----:B------:R1:W-:Y:S01]  /*21d0*/  STL.128 [R2+-0x20], R12 ;  /* 0xffffe00c02007387 */ /* 0x0003e20000100c00 */
[----:B0-----:R-:W-:-:S04]  /*21e0*/  FFMA R17, R10, -R11, 1 ;  /* 0x3f8000000a117423 */ /* 0x001fc8000000080b */
[----:B------:R-:W-:Y:S01]  /*21f0*/  FFMA R17, R10, R17, R10 ;  /* 0x000000110a117223 */ /* 0x000fe2000000000a */
[----:B--2---:R-:W0:Y:S03]  /*2200*/  FCHK P0, R4, R11 ;  /* 0x0000000b04007302 */ /* 0x004e260000000000 */
[----:B------:R-:W-:-:S04]  /*2210*/  FFMA R19, R17, R4, RZ ;  /* 0x0000000411137223 */ /* 0x000fc800000000ff */
[----:B------:R-:W-:-:S04]  /*2220*/  FFMA R16, R19, -R11, R4 ;  /* 0x8000000b13107223 */ /* 0x000fc80000000004 */
[----:B------:R-:W-:Y:S01]  /*2230*/  FFMA R16, R17, R16, R19 ;  /* 0x0000001011107223 */ /* 0x000fe20000000013 */
[----:B01----:R-:W-:Y:S06]  /*2240*/  @!P0 BRA `(.L_x_21) ;  /* 0x0000000000108947 */ /* 0x003fec0003800000 */
[----:B------:R-:W-:Y:S02]  /*2250*/  MOV R26, R4 ;  /* 0x00000004001a7202 */ /* 0x000fe40000000f00 */
[----:B------:R-:W-:-:S07]  /*2260*/  MOV R20, 0x2280 ;  /* 0x0000228000147802 */ /* 0x000fce0000000f00 */
[----:B------:R-:W-:Y:S05]  /*2270*/  CALL.REL.NOINC `($__internal_0_$__cuda_sm3x_div_rn_noftz_f32_slowpath) ;  /* 0x0000001c00707944 */ /* 0x000fea0003c00000 */
[----:B------:R-:W-:-:S07]  /*2280*/  MOV R16, R15 ;  /* 0x0000000f00107202 */ /* 0x000fce0000000f00 */
.L_x_21:
        /* <DEDUP_REMOVED lines=12> */
.L_x_22:
        /* <DEDUP_REMOVED lines=12> */
.L_x_23:
        /* <DEDUP_REMOVED lines=12> */
.L_x_24:
[----:B------:R-:W2:Y:S01]  /*24d0*/  LDL.128 R4, [R2] ;  /* 0x0000000002047983 */ /* 0x000ea20000100c00 */
        /* <DEDUP_REMOVED lines=13> */
.L_x_25:
        /* <DEDUP_REMOVED lines=12> */
.L_x_26:
        /* <DEDUP_REMOVED lines=12> */
.L_x_27:
        /* <DEDUP_REMOVED lines=11> */
.L_x_28:
[----:B------:R-:W2:Y:S01]  /*27e0*/  LDL.128 R4, [R2+0x10] ;  /* 0x0000100002047983 */ /* 0x000ea20000100c00 */
[----:B------:R-:W0:Y:S03]  /*27f0*/  MUFU.RCP R10, R11 ;  /* 0x0000000b000a7308 */ /* 0x000e260000001000 */
[----:B------:R1:W-:Y:S01]  /*2800*/  STL.128 [R2], R12 ;  /* 0x0000000c02007387 */ /* 0x0003e20000100c00 */
        /* <DEDUP_REMOVED lines=11> */
.L_x_29:
        /* <DEDUP_REMOVED lines=12> */
.L_x_30:
        /* <DEDUP_REMOVED lines=12> */
.L_x_31:
        /* <DEDUP_REMOVED lines=12> */
.L_x_32:
[----:B------:R-:W-:Y:S01]  /*2b00*/  IADD3 R0, PT, PT, R0, 0x10, RZ ;  /* 0x0000001000007810 */ /* 0x000fe20007ffe0ff */
[----:B------:R0:W-:Y:S03]  /*2b10*/  STL.128 [R2+0x10], R16 ;  /* 0x0000101002007387 */ /* 0x0001e60000100c00 */
[----:B------:R-:W-:Y:S02]  /*2b20*/  ISETP.NE.AND P0, PT, R0, RZ, PT ;  /* 0x000000ff0000720c */ /* 0x000fe40003f05270 */
[----:B0-----:R-:W-:-:S11]  /*2b30*/  IADD3 R2, PT, PT, R2, 0x40, RZ ;  /* 0x0000004002027810 */ /* 0x001fd60007ffe0ff */
[----:B------:R-:W-:Y:S05]  /*2b40*/  @P0 BRA `(.L_x_33) ;  /* 0xfffffff000d80947 */ /* 0x000fea000383ffff */
.L_x_16:
[----:B------:R-:W-:-:S13]  /*2b50*/  ISETP.NE.AND P0, PT, R9, RZ, PT ;  /* 0x000000ff0900720c */ /* 0x000fda0003f05270 */
[----:B------:R-:W-:Y:S05]  /*2b60*/  @!P0 BRA `(.L_x_34) ;  /* 0x0000000800e08947 */ /* 0x000fea0003800000 */
[----:B------:R-:W0:Y:S01]  /*2b70*/  LDCU UR4, c[0x0][0x3a0] ;  /* 0x00007400ff0477ac */ /* 0x000e220008000800 */
[----:B------:R-:W-:Y:S01]  /*2b80*/  ISETP.GE.U32.AND P0, PT, R9, 0x8, PT ;  /* 0x000000080900780c */ /* 0x000fe20003f06070 */
[----:B0-----:R-:W-:-:S12]  /*2b90*/  ULOP3.LUT UR4, UR4, 0x7, URZ, 0xc0, !UPT ;  /* 0x0000000704047892 */ /* 0x001fd8000f8ec0ff */
[----:B------:R-:W-:Y:S05]  /*2ba0*/  @!P0 BRA `(.L_x_35) ;  /* 0x0000000400988947 */ /* 0x000fea0003800000 */
[----:B------:R-:W-:-:S05]  /*2bb0*/  LEA R0, R3, R1, 0x2 ;  /* 0x0000000103007211 */ /* 0x000fca00078e10ff */
[----:B------:R-:W4:Y:S01]  /*2bc0*/  LDL R26, [R0] ;  /* 0x00000000001a7983 */ /* 0x000f220000100800 */
[----:B--23--:R-:W0:Y:S02]  /*2bd0*/  MUFU.RCP R2, R11 ;  /* 0x0000000b00027308 */ /* 0x00ce240000001000 */
[----:B0-----:R-:W-:-:S04]  /*2be0*/  FFMA R5, R2, -R11, 1 ;  /* 0x3f80000002057423 */ /* 0x001fc8000000080b */
[----:B------:R-:W-:Y:S02]  /*2bf0*/  FFMA R2, R2, R5, R2 ;  /* 0x0000000502027223 */ /* 0x000fe40000000002 */
[----:B----4-:R-:W0:Y:S02]  /*2c00*/  FCHK P0, R26, R11 ;  /* 0x0000000b1a007302 */ /* 0x010e240000000000 */
[----:B-1----:R-:W-:-:S04]  /*2c10*/  FFMA R4, R2, R26, RZ ;  /* 0x0000001a02047223 */ /* 0x002fc800000000ff */
[----:B------:R-:W-:-:S04]  /*2c20*/  FFMA R5, R4, -R11, R26 ;  /* 0x8000000b04057223 */ /* 0x000fc8000000001a */
[----:B------:R-:W-:Y:S01]  /*2c30*/  FFMA R15, R2, R5, R4 ;  /* 0x00000005020f7223 */ /* 0x000fe20000000004 */
[----:B0-----:R-:W-:Y:S06]  /*2c40*/  @!P0 BRA `(.L_x_36) ;  /* 0x0000000000088947 */ /* 0x001fec0003800000 */
[----:B------:R-:W-:-:S07]  /*2c50*/  MOV R20, 0x2c70 ;  /* 0x00002c7000147802 */ /* 0x000fce0000000f00 */
[----:B------:R-:W-:Y:S05]  /*2c60*/  CALL.REL.NOINC `($__internal_0_$__cuda_sm3x_div_rn_noftz_f32_slowpath) ;  /* 0x0000001000f47944 */ /* 0x000fea0003c00000 */
.L_x_36:
[----:B------:R-:W2:Y:S01]  /*2c70*/  LDL R26, [R0+0x4] ;  /* 0x00000400001a7983 */ /* 0x000ea20000100800 */
[----:B------:R-:W0:Y:S03]  /*2c80*/  MUFU.RCP R2, R11 ;  /* 0x0000000b00027308 */ /* 0x000e260000001000 */
[----:B------:R1:W-:Y:S01]  /*2c90*/  STL [R0], R15 ;  /* 0x0000000f00007387 */ /* 0x0003e20000100800 */
[----:B0-----:R-:W-:-:S04]  /*2ca0*/  FFMA R5, R2, -R11, 1 ;  /* 0x3f80000002057423 */ /* 0x001fc8000000080b */
[----:B------:R-:W-:Y:S01]  /*2cb0*/  FFMA R2, R2, R5, R2 ;  /* 0x0000000502027223 */ /* 0x000fe20000000002 */
[----:B--2---:R-:W0:Y:S03]  /*2cc0*/  FCHK P0, R26, R11 ;  /* 0x0000000b1a007302 */ /* 0x004e260000000000 */
[----:B------:R-:W-:-:S04]  /*2cd0*/  FFMA R4, R2, R26, RZ ;  /* 0x0000001a02047223 */ /* 0x000fc800000000ff */
[----:B------:R-:W-:-:S04]  /*2ce0*/  FFMA R5, R4, -R11, R26 ;  /* 0x8000000b04057223 */ /* 0x000fc8000000001a */
[----:B------:R-:W-:Y:S01]  /*2cf0*/  FFMA R5, R2, R5, R4 ;  /* 0x0000000502057223 */ /* 0x000fe20000000004 */
[----:B01----:R-:W-:Y:S06]  /*2d00*/  @!P0 BRA `(.L_x_37) ;  /* 0x00000000000c8947 */ /* 0x003fec0003800000 */
[----:B------:R-:W-:-:S07]  /*2d10*/  MOV R20, 0x2d30 ;  /* 0x00002d3000147802 */ /* 0x000fce0000000f00 */
[----:B------:R-:W-:Y:S05]  /*2d20*/  CALL.REL.NOINC `($__internal_0_$__cuda_sm3x_div_rn_noftz_f32_slowpath) ;  /* 0x0000001000c47944 */ /* 0x000fea0003c00000 */
[----:B------:R-:W-:-:S07]  /*2d30*/  MOV R5, R15 ;  /* 0x0000000f00057202 */ /* 0x000fce0000000f00 */
.L_x_37:
[----:B------:R-:W2:Y:S01]  /*2d40*/  LDL R26, [R0+0x8] ;  /* 0x00000800001a7983 */ /* 0x000ea20000100800 */
[----:B------:R-:W0:Y:S03]  /*2d50*/  MUFU.RCP R2, R11 ;  /* 0x0000000b00027308 */ /* 0x000e260000001000 */
[----:B------:R1:W-:Y:S01]  /*2d60*/  STL [R0+0x4], R5 ;  /* 0x0000040500007387 */ /* 0x0003e20000100800 */
        /* <DEDUP_REMOVED lines=9> */
.L_x_38:
        /* <DEDUP_REMOVED lines=13> */
.L_x_39:
        /* <DEDUP_REMOVED lines=12> */
.L_x_40:
        /* <DEDUP_REMOVED lines=13> */
.L_x_41:
        /* <DEDUP_REMOVED lines=12> */
.L_x_42:
        /* <DEDUP_REMOVED lines=13> */
.L_x_43:
[----:B------:R0:W-:Y:S01]  /*31f0*/  STL [R0+0x1c], R5 ;  /* 0x00001c0500007387 */ /* 0x0001e20000100800 */
[----:B------:R-:W-:-:S07]  /*3200*/  IADD3 R3, PT, PT, R3, 0x8, RZ ;  /* 0x0000000803037810 */ /* 0x000fce0007ffe0ff */
.L_x_35:
[----:B------:R-:W-:-:S09]  /*3210*/  UISETP.NE.AND UP0, UPT, UR4, URZ, UPT ;  /* 0x000000ff0400728c */ /* 0x000fd2000bf05270 */
[----:B------:R-:W-:Y:S05]  /*3220*/  BRA.U !UP0, `(.L_x_34) ;  /* 0x0000000508307547 */ /* 0x000fea000b800000 */
[----:B------:R-:W4:Y:S01]  /*3230*/  LDCU UR5, c[0x0][0x3a0] ;  /* 0x00007400ff0577ac */ /* 0x000f220008000800 */
[----:B------:R-:W-:Y:S02]  /*3240*/  UISETP.GE.U32.AND UP0, UPT, UR4, 0x4, UPT ;  /* 0x000000040400788c */ /* 0x000fe4000bf06070 */
[----:B----4-:R-:W-:-:S07]  /*3250*/  ULOP3.LUT UR5, UR5, 0x3, URZ, 0xc0, !UPT ;  /* 0x0000000305057892 */ /* 0x010fce000f8ec0ff */
[----:B------:R-:W-:Y:S05]  /*3260*/  BRA.U !UP0, `(.L_x_44) ;  /* 0x0000000108d07547 */ /* 0x000fea000b800000 */
[----:B0-----:R-:W-:-:S05]  /*3270*/  LEA R0, R3, R1, 0x2 ;  /* 0x0000000103007211 */ /* 0x001fca00078e10ff */
        /* <DEDUP_REMOVED lines=11> */
.L_x_45:
        /* <DEDUP_REMOVED lines=13> */
.L_x_46:
        /* <DEDUP_REMOVED lines=12> */
.L_x_47:
        /* <DEDUP_REMOVED lines=13> */
.L_x_48:
[----:B------:R4:W-:Y:S01]  /*3590*/  STL [R0+0xc], R5 ;  /* 0x00000c0500007387 */ /* 0x0009e20000100800 */
[----:B------:R-:W-:-:S07]  /*35a0*/  IADD3 R3, PT, PT, R3, 0x4, RZ ;  /* 0x0000000403037810 */ /* 0x000fce0007ffe0ff */
.L_x_44:
[----:B------:R-:W-:-:S09]  /*35b0*/  UISETP.NE.AND UP0, UPT, UR5, URZ, UPT ;  /* 0x000000ff0500728c */ /* 0x000fd2000bf05270 */
[----:B------:R-:W-:Y:S05]  /*35c0*/  BRA.U !UP0, `(.L_x_34) ;  /* 0x0000000108487547 */ /* 0x000fea000b800000 */
[----:B------:R-:W-:Y:S01]  /*35d0*/  LEA R3, R3, R1, 0x2 ;  /* 0x0000000103037211 */ /* 0x000fe200078e10ff */
[----:B------:R-:W-:-:S12]  /*35e0*/  UIADD3 UR4, UPT, UPT, -UR5, URZ, URZ ;  /* 0x000000ff05047290 */ /* 0x000fd8000fffe1ff */
.L_x_50:
[----:B------:R-:W5:Y:S01]  /*35f0*/  LDL R26, [R3] ;  /* 0x00000000031a7983 */ /* 0x000f620000100800 */
[----:B0---4-:R-:W2:Y:S01]  /*3600*/  MUFU.RCP R0, R11 ;  /* 0x0000000b00007308 */ /* 0x011ea20000001000 */
[----:B------:R-:W-:-:S04]  /*3610*/  UIADD3 UR4, UPT, UPT, UR4, 0x1, URZ ;  /* 0x0000000104047890 */ /* 0x000fc8000fffe0ff */
[----:B------:R-:W-:Y:S01]  /*3620*/  UISETP.NE.AND UP0, UPT, UR4, URZ, UPT ;  /* 0x000000ff0400728c */ /* 0x000fe2000bf05270 */
[----:B--2---:R-:W-:-:S04]  /*3630*/  FFMA R5, R0, -R11, 1 ;  /* 0x3f80000000057423 */ /* 0x004fc8000000080b */
[----:B------:R-:W-:Y:S01]  /*3640*/  FFMA R0, R0, R5, R0 ;  /* 0x0000000500007223 */ /* 0x000fe20000000000 */
[----:B-----5:R-:W0:Y:S03]  /*3650*/  FCHK P0, R26, R11 ;  /* 0x0000000b1a007302 */ /* 0x020e260000000000 */
[----:B---3--:R-:W-:-:S04]  /*3660*/  FFMA R2, R0, R26, RZ ;  /* 0x0000001a00027223 */ /* 0x008fc800000000ff */
[----:B------:R-:W-:-:S04]  /*3670*/  FFMA R5, R2, -R11, R26 ;  /* 0x8000000b02057223 */ /* 0x000fc8000000001a */
[----:B------:R-:W-:Y:S01]  /*3680*/  FFMA R15, R0, R5, R2 ;  /* 0x00000005000f7223 */ /* 0x000fe20000000002 */
[----:B0-----:R-:W-:Y:S06]  /*3690*/  @!P0 BRA `(.L_x_49) ;  /* 0x0000000000088947 */ /* 0x001fec0003800000 */
[----:B------:R-:W-:-:S07]  /*36a0*/  MOV R20, 0x36c0 ;  /* 0x000036c000147802 */ /* 0x000fce0000000f00 */
[----:B-1----:R-:W-:Y:S05]  /*36b0*/  CALL.REL.NOINC `($__internal_0_$__cuda_sm3x_div_rn_noftz_f32_slowpath) ;  /* 0x0000000800607944 */ /* 0x002fea0003c00000 */
.L_x_49:
[----:B------:R0:W-:Y:S02]  /*36c0*/  STL [R3], R15 ;  /* 0x0000000f03007387 */ /* 0x0001e40000100800 */
[----:B0-----:R-:W-:Y:S01]  /*36d0*/  IADD3 R3, PT, PT, R3, 0x4, RZ ;  /* 0x0000000403037810 */ /* 0x001fe20007ffe0ff */
[----:B------:R-:W-:Y:S06]  /*36e0*/  BRA.U UP0, `(.L_x_50) ;  /* 0xfffffffd00c07547 */ /* 0x000fec000b83ffff */
.L_x_34:
[----:B0---4-:R-:W0:Y:S01]  /*36f0*/  LDC R0, c[0x0][0x3a0] ;  /* 0x0000e800ff007b82 */ /* 0x011e220000000800 */
[----:B------:R-:W-:Y:S02]  /*3700*/  ISETP.NE.AND P1, PT, R9, RZ, PT ;  /* 0x000000ff0900720c */ /* 0x000fe40003f25270 */
[----:B--23--:R-:W-:Y:S02]  /*3710*/  CS2R R2, SRZ ;  /* 0x0000000000027805 */ /* 0x00cfe4000001ff00 */
[----:B0-----:R-:W-:-:S13]  /*3720*/  ISETP.GE.U32.AND P0, PT, R0, 0x10, PT ;  /* 0x000000100000780c */ /* 0x001fda0003f06070 */
[----:B------:R-:W-:Y:S05]  /*3730*/  @!P0 BRA `(.L_x_51) ;  /* 0x0000000400008947 */ /* 0x000fea0003800000 */
[----:B------:R-:W-:Y:S01]  /*3740*/  LOP3.LUT R2, R0, 0x7ffffff0, RZ, 0xc0, !PT ;  /* 0x7ffffff000027812 */ /* 0x000fe200078ec0ff */
[----:B------:R-:W-:Y:S01]  /*3750*/  HFMA2 R3, -RZ, RZ, 0, 0 ;  /* 0x00000000ff037431 */ /* 0x000fe200000001ff */
[----:B------:R-:W-:Y:S02]  /*3760*/  IADD3 R10, PT, PT, R1, 0x20, RZ ;  /* 0x00000020010a7810 */ /* 0x000fe40007ffe0ff */
[----:B------:R-:W-:Y:S02]  /*3770*/  MOV R16, R8 ;  /* 0x0000000800107202 */ /* 0x000fe40000000f00 */
[----:B------:R-:W-:-:S07]  /*3780*/  IADD3 R11, PT, PT, -R2, RZ, RZ ;  /* 0x000000ff020b7210 */ /* 0x000fce0007ffe1ff */
.L_x_52:
[----:B------:R-:W0:Y:S01]  /*3790*/  LDC.64 R20, c[0x0][0x390] ;  /* 0x0000e400ff147b82 */ /* 0x000e220000000a00 */
[----:B-1----:R-:W2:Y:S04]  /*37a0*/  LDL.128 R12, [R10+-0x20] ;  /* 0xffffe0000a0c7983 */ /* 0x002ea80000100c00 */
[----:B------:R-:W3:Y:S03]  /*37b0*/  LDL.128 R4, [R10+-0x10] ;  /* 0xfffff0000a047983 */ /* 0x000ee60000100c00 */
[----:B------:R-:W1:Y:S01]  /*37c0*/  LDC R17, c[0x0][0x3a8] ;  /* 0x0000ea00ff117b82 */ /* 0x000e620000000800 */
[----:B0-----:R-:W-:-:S04]  /*37d0*/  IMAD.WIDE R20, R16, 0x4, R20 ;  /* 0x0000000410147825 */ /* 0x001fc800078e0214 */
[C---:B-1----:R-:W-:Y:S02]  /*37e0*/  IMAD.WIDE R24, R17.reuse, 0x4, R20 ;  /* 0x0000000411187825 */ /* 0x042fe400078e0214 */
[----:B------:R-:W2:Y:S02]  /*37f0*/  LDG.E.CONSTANT R20, desc[UR8][R20.64] ;  /* 0x0000000814147981 */ /* 0x000ea4000c1e9900 */
[C---:B------:R-:W-:Y:S02]  /*3800*/  IMAD.WIDE R26, R17.reuse, 0x4, R24 ;  /* 0x00000004111a7825 */ /* 0x040fe400078e0218 */
[----:B------:R-:W4:Y:S02]  /*3810*/  LDG.E.CONSTANT R24, desc[UR8][R24.64] ;  /* 0x0000000818187981 */ /* 0x000f24000c1e9900 */
[C---:B------:R-:W-:Y:S02]  /*3820*/  IMAD.WIDE R18, R17.reuse, 0x4, R26 ;  /* 0x0000000411127825 */ /* 0x040fe400078e021a */
[----:B------:R-:W5:Y:S04]  /*3830*/  LDG.E.CONSTANT R25, desc[UR8][R26.64] ;  /* 0x000000081a197981 */ /* 0x000f68000c1e9900 */
[----:B------:R-:W3:Y:S01]  /*3840*/  LDG.E.CONSTANT R26, desc[UR8][R18.64] ;  /* 0x00000008121a7981 */ /* 0x000ee2000c1e9900 */
[----:B------:R-:W-:-:S05]  /*3850*/  IMAD.WIDE R28, R17, 0x4, R18 ;  /* 0x00000004111c7825 */ /* 0x000fca00078e0212 */
[----:B------:R0:W3:Y:S02]  /*3860*/  LDG.E.CONSTANT R23, desc[UR8][R28.64] ;  /* 0x000000081c177981 */ /* 0x0000e4000c1e9900 */
[----:B0-----:R-:W-:-:S05]  /*3870*/  IMAD.WIDE R28, R17, 0x4, R28 ;  /* 0x00000004111c7825 */ /* 0x001fca00078e021c */
[----:B------:R-:W3:Y:S01]  /*3880*/  LDG.E.CONSTANT R22, desc[UR8][R28.64] ;  /* 0x000000081c167981 */ /* 0x000ee2000c1e9900 */
[----:B------:R-:W-:-:S04]  /*3890*/  IMAD.WIDE R18, R17, 0x4, R28 ;  /* 0x0000000411127825 */ /* 0x000fc800078e021c */
[----:B--2---:R-:W-:Y:S02]  /*38a0*/  FFMA R12, R12, R20, R3 ;  /* 0x000000140c0c7223 */ /* 0x004fe40000000003 */
[----:B------:R-:W2:Y:S01]  /*38b0*/  LDG.E.CONSTANT R3, desc[UR8][R18.64] ;  /* 0x0000000812037981 */ /* 0x000ea2000c1e9900 */
[----:B------:R-:W-:-:S04]  /*38c0*/  IMAD.WIDE R20, R17, 0x4, R18 ;  /* 0x0000000411147825 */ /* 0x000fc800078e0212 */
[----:B----4-:R-:W-:Y:S01]  /*38d0*/  FFMA R13, R13, R24, R12 ;  /* 0x000000180d0d7223 */ /* 0x010fe2000000000c */
[----:B------:R-:W4:Y:S03]  /*38e0*/  LDG.E.CONSTANT R27, desc[UR8][R20.64] ;  /* 0x00000008141b7981 */ /* 0x000f26000c1e9900 */
[----:B-----5:R-:W-:Y:S01]  /*38f0*/  FFMA R14, R14, R25, R13 ;  /* 0x000000190e0e7223 */ /* 0x020fe2000000000d */
[----:B------:R-:W-:-:S05]  /*3900*/  IMAD.WIDE R24, R17, 0x4, R20 ;  /* 0x0000000411187825 */ /* 0x000fca00078e0214 */
[----:B------:R0:W5:Y:S01]  /*3910*/  LDG.E.CONSTANT R29, desc[UR8][R24.64] ;  /* 0x00000008181d7981 */ /* 0x000162000c1e9900 */
[----:B---3--:R-:W-:-:S03]  /*3920*/  FFMA R26, R15, R26, R14 ;  /* 0x0000001a0f1a7223 */ /* 0x008fc6000000000e */
[----:B------:R-:W5:Y:S01]  /*3930*/  LDL.128 R12, [R10] ;  /* 0x000000000a0c7983 */ /* 0x000f620000100c00 */
[----:B0-----:R-:W-:-:S04]  /*3940*/  IMAD.WIDE R24, R17, 0x4, R24 ;  /* 0x0000000411187825 */ /* 0x001fc800078e0218 */
[----:B------:R-:W-:Y:S02]  /*3950*/  FFMA R4, R4, R23, R26 ;  /* 0x0000001704047223 */ /* 0x000fe4000000001a */
[----:B------:R-:W3:Y:S01]  /*3960*/  LDG.E.CONSTANT R26, desc[UR8][R24.64] ;  /* 0x00000008181a7981 */ /* 0x000ee2000c1e9900 */
[----:B------:R-:W-:-:S04]  /*3970*/  IMAD.WIDE R18, R17, 0x4, R24 ;  /* 0x0000000411127825 */ /* 0x000fc800078e0218 */
[----:B------:R-:W-:Y:S01]  /*3980*/  FFMA R5, R5, R22, R4 ;  /* 0x0000001605057223 */ /* 0x000fe20000000004 */
[----:B------:R-:W-:-:S04]  /*3990*/  IMAD.WIDE R22, R17, 0x4, R18 ;  /* 0x0000000411167825 */ /* 0x000fc800078e0212 */
[----:B------:R-:W-:Y:S02]  /*39a0*/  IMAD.WIDE R20, R17, 0x4, R22 ;  /* 0x0000000411147825 */ /* 0x000fe400078e0216 */
[----:B------:R4:W3:Y:S04]  /*39b0*/  LDG.E.CONSTANT R22, desc[UR8][R22.64] ;  /* 0x0000000816167981 */ /* 0x0008e8000c1e9900 */
[----:B------:R-:W3:Y:S01]  /*39c0*/  LDG.E.CONSTANT R28, desc[UR8][R20.64] ;  /* 0x00000008141c7981 */ /* 0x000ee2000c1e9900 */
[----:B--2---:R-:W-:-:S03]  /*39d0*/  FFMA R6, R6, R3, R5 ;  /* 0x0000000306067223 */ /* 0x004fc60000000005 */
[----:B------:R0:W2:Y:S01]  /*39e0*/  LDG.E.CONSTANT R3, desc[UR8][R18.64] ;  /* 0x0000000812037981 */ /* 0x0000a2000c1e9900 */
[----:B----4-:R-:W-:-:S03]  /*39f0*/  FFMA R23, R7, R27, R6 ;  /* 0x0000001b07177223 */ /* 0x010fc60000000006 */
[----:B------:R1:W4:Y:S01]  /*3a00*/  LDL.128 R4, [R10+0x10] ;  /* 0x000010000a047983 */ /* 0x0003220000100c00 */
[----:B0-----:R-:W-:-:S05]  /*3a10*/  IMAD.WIDE R18, R17, 0x4, R20 ;  /* 0x0000000411127825 */ /* 0x001fca00078e0214 */
[----:B------:R-:W4:Y:S01]  /*3a20*/  LDG.E.CONSTANT R27, desc[UR8][R18.64] ;  /* 0x00000008121b7981 */ /* 0x000f22000c1e9900 */
[----:B------:R-:W-:-:S04]  /*3a30*/  IMAD.WIDE R20, R17, 0x4, R18 ;  /* 0x0000000411147825 */ /* 0x000fc800078e0212 */
[----:B------:R-:W-:-:S04]  /*3a40*/  IMAD.WIDE R24, R17, 0x4, R20 ;  /* 0x0000000411187825 */ /* 0x000fc800078e0214 */
[----:B-----5:R-:W-:Y:S02]  /*3a50*/  FFMA R12, R12, R29, R23 ;  /* 0x0000001d0c0c7223 */ /* 0x020fe40000000017 */
[----:B------:R-:W5:Y:S04]  /*3a60*/  LDG.E.CONSTANT R29, desc[UR8][R20.64] ;  /* 0x00000008141d7981 */ /* 0x000f68000c1e9900 */
[----:B------:R-:W5:Y:S01]  /*3a70*/  LDG.E.CONSTANT R24, desc[UR8][R24.64] ;  /* 0x0000000818187981 */ /* 0x000f62000c1e9900 */
[----:B---3--:R-:W-:Y:S01]  /*3a80*/  FFMA R13, R13, R26, R12 ;  /* 0x0000001a0d0d7223 */ /* 0x008fe2000000000c */
[----:B------:R-:W-:-:S04]  /*3a90*/  IADD3 R11, PT, PT, R11, 0x10, RZ ;  /* 0x000000100b0b7810 */ /* 0x000fc80007ffe0ff */
[----:B------:R-:W-:Y:S02]  /*3aa0*/  ISETP.NE.AND P0, PT, R11, RZ, PT ;  /* 0x000000ff0b00720c */ /* 0x000fe40003f05270 */
[----:B------:R-:W-:Y:S02]  /*3ab0*/  LEA R16, R17, R16, 0x4 ;  /* 0x0000001011107211 */ /* 0x000fe400078e20ff */
[----:B-1----:R-:W-:Y:S01]  /*3ac0*/  IADD3 R10, PT, PT, R10, 0x40, RZ ;  /* 0x000000400a0a7810 */ /* 0x002fe20007ffe0ff */
[----:B--2---:R-:W-:-:S04]  /*3ad0*/  FFMA R14, R14, R3, R13 ;  /* 0x000000030e0e7223 */ /* 0x004fc8000000000d */
[----:B------:R-:W-:-:S04]  /*3ae0*/  FFMA R15, R15, R22, R14 ;  /* 0x000000160f0f7223 */ /* 0x000fc8000000000e */
[----:B----4-:R-:W-:-:S04]  /*3af0*/  FFMA R4, R4, R28, R15 ;  /* 0x0000001c04047223 */ /* 0x010fc8000000000f */
[----:B------:R-:W-:-:S04]  /*3b00*/  FFMA R5, R5, R27, R4 ;  /* 0x0000001b05057223 */ /* 0x000fc80000000004 */
[----:B-----5:R-:W-:-:S04]  /*3b10*/  FFMA R6, R6, R29, R5 ;  /* 0x0000001d06067223 */ /* 0x020fc80000000005 */
[----:B------:R-:W-:Y:S01]  /*3b20*/  FFMA R3, R7, R24, R6 ;  /* 0x0000001807037223 */ /* 0x000fe20000000006 */
[----:B------:R-:W-:Y:S06]  /*3b30*/  @P0 BRA `(.L_x_52) ;  /* 0xfffffffc00140947 */ /* 0x000fec000383ffff */
.L_x_51:
[----:B------:R-:W-:Y:S05]  /*3b40*/  @!P1 BRA `(.L_x_15) ;  /* 0x0000000400249947 */ /* 0x000fea0003800000 */
[----:B------:R-:W-:Y:S02]  /*3b50*/  ISETP.GE.U32.AND P0, PT, R9, 0x8, PT ;  /* 0x000000080900780c */ /* 0x000fe40003f06070 */
[----:B------:R-:W-:-:S04]  /*3b60*/  LOP3.LUT R23, R0, 0x7, RZ, 0xc0, !PT ;  /* 0x0000000700177812 */ /* 0x000fc800078ec0ff */
[----:B------:R-:W-:-:S07]  /*3b70*/  ISETP.NE.AND P1, PT, R23, RZ, PT ;  /* 0x000000ff1700720c */ /* 0x000fce0003f25270 */
[----:B------:R-:W-:Y:S06]  /*3b80*/  @!P0 BRA `(.L_x_53) ;  /* 0x00000000007c8947 */ /* 0x000fec0003800000 */
[----:B------:R-:W0:Y:S01]  /*3b90*/  LDC R25, c[0x0][0x3a8] ;  /* 0x0000ea00ff197b82 */ /* 0x000e220000000800 */
[----:B-1----:R-:W-:-:S07]  /*3ba0*/  LEA R12, R2, R1, 0x2 ;  /* 0x00000001020c7211 */ /* 0x002fce00078e10ff */
[----:B------:R-:W1:Y:S01]  /*3bb0*/  LDC.64 R16, c[0x0][0x390] ;  /* 0x0000e400ff107b82 */ /* 0x000e620000000a00 */
[----:B0-----:R-:W-:-:S04]  /*3bc0*/  IMAD R5, R2, R25, R8 ;  /* 0x0000001902057224 */ /* 0x001fc800078e0208 */
[----:B-1----:R-:W-:Y:S02]  /*3bd0*/  IMAD.WIDE R16, R5, 0x4, R16 ;  /* 0x0000000405107825 */ /* 0x002fe400078e0210 */
[----:B------:R-:W2:Y:S02]  /*3be0*/  LDL.128 R4, [R12] ;  /* 0x000000000c047983 */ /* 0x000ea40000100c00 */
[C---:B------:R-:W-:Y:S02]  /*3bf0*/  IMAD.WIDE R28, R25.reuse, 0x4, R16 ;  /* 0x00000004191c7825 */ /* 0x040fe400078e0210 */
[----:B------:R0:W2:Y:S04]  /*3c00*/  LDG.E.CONSTANT R9, desc[UR8][R16.64] ;  /* 0x0000000810097981 */ /* 0x0000a8000c1e9900 */
[----:B------:R-:W3:Y:S01]  /*3c10*/  LDG.E.CONSTANT R22, desc[UR8][R28.64] ;  /* 0x000000081c167981 */ /* 0x000ee2000c1e9900 */
[----:B------:R-:W-:-:S03]  /*3c20*/  IMAD.WIDE R26, R25, 0x4, R28 ;  /* 0x00000004191a7825 */ /* 0x000fc600078e021c */
[----:B------:R-:W4:Y:S01]  /*3c30*/  LDL.128 R12, [R12+0x10] ;  /* 0x000010000c0c7983 */ /* 0x000f220000100c00 */
[----:B------:R-:W-:-:S03]  /*3c40*/  IMAD.WIDE R18, R25, 0x4, R26 ;  /* 0x0000000419127825 */ /* 0x000fc600078e021a */
[----:B------:R-:W5:Y:S01]  /*3c50*/  LDG.E.CONSTANT R27, desc[UR8][R26.64] ;  /* 0x000000081a1b7981 */ /* 0x000f62000c1e9900 */
[----:B------:R-:W-:-:S03]  /*3c60*/  IMAD.WIDE R20, R25, 0x4, R18 ;  /* 0x0000000419147825 */ /* 0x000fc600078e0212 */
[----:B------:R-:W4:Y:S01]  /*3c70*/  LDG.E.CONSTANT R18, desc[UR8][R18.64] ;  /* 0x0000000812127981 */ /* 0x000f22000c1e9900 */
[----:B------:R-:W-:-:S03]  /*3c80*/  IMAD.WIDE R10, R25, 0x4, R20 ;  /* 0x00000004190a7825 */ /* 0x000fc600078e0214 */
[----:B------:R-:W4:Y:S01]  /*3c90*/  LDG.E.CONSTANT R21, desc[UR8][R20.64] ;  /* 0x0000000814157981 */ /* 0x000f22000c1e9900 */
[----:B0-----:R-:W-:-:S03]  /*3ca0*/  IMAD.WIDE R16, R25, 0x4, R10 ;  /* 0x0000000419107825 */ /* 0x001fc600078e020a */
[----:B------:R-:W4:Y:S01]  /*3cb0*/  LDG.E.CONSTANT R10, desc[UR8][R10.64] ;  /* 0x000000080a0a7981 */ /* 0x000f22000c1e9900 */
[----:B------:R-:W-:-:S03]  /*3cc0*/  IMAD.WIDE R24, R25, 0x4, R16 ;  /* 0x0000000419187825 */ /* 0x000fc600078e0210 */
[----:B------:R-:W4:Y:S04]  /*3cd0*/  LDG.E.CONSTANT R17, desc[UR8][R16.64] ;  /* 0x0000000810117981 */ /* 0x000f28000c1e9900 */
[----:B------:R-:W4:Y:S01]  /*3ce0*/  LDG.E.CONSTANT R25, desc[UR8][R24.64] ;  /* 0x0000000818197981 */ /* 0x000f22000c1e9900 */
[----:B------:R-:W-:Y:S01]  /*3cf0*/  IADD3 R2, PT, PT, R2, 0x8, RZ ;  /* 0x0000000802027810 */ /* 0x000fe20007ffe0ff */
[----:B--2---:R-:W-:-:S04]  /*3d00*/  FFMA R9, R4, R9, R3 ;  /* 0x0000000904097223 */ /* 0x004fc80000000003 */
[----:B---3--:R-:W-:-:S04]  /*3d10*/  FFMA R22, R22, R5, R9 ;  /* 0x0000000516167223 */ /* 0x008fc80000000009 */
[----:B-----5:R-:W-:-:S04]  /*3d20*/  FFMA R27, R27, R6, R22 ;  /* 0x000000061b1b7223 */ /* 0x020fc80000000016 */
[----:B----4-:R-:W-:-:S04]  /*3d30*/  FFMA R7, R18, R7, R27 ;  /* 0x0000000712077223 */ /* 0x010fc8000000001b */
[----:B------:R-:W-:-:S04]  /*3d40*/  FFMA R7, R12, R21, R7 ;  /* 0x000000150c077223 */ /* 0x000fc80000000007 */
[----:B------:R-:W-:-:S04]  /*3d50*/  FFMA R4, R10, R13, R7 ;  /* 0x0000000d0a047223 */ /* 0x000fc80000000007 */
[----:B------:R-:W-:-:S04]  /*3d60*/  FFMA R4, R17, R14, R4 ;  /* 0x0000000e11047223 */ /* 0x000fc80000000004 */
[----:B------:R-:W-:-:S07]  /*3d70*/  FFMA R3, R25, R15, R4 ;  /* 0x0000000f19037223 */ /* 0x000fce0000000004 */
.L_x_53:
[----:B------:R-:W-:Y:S05]  /*3d80*/  @!P1 BRA `(.L_x_15) ;  /* 0x0000000000949947 */ /* 0x000fea0003800000 */
[----:B------:R-:W-:Y:S02]  /*3d90*/  ISETP.GE.U32.AND P0, PT, R23, 0x4, PT ;  /* 0x000000041700780c */ /* 0x000fe40003f06070 */
[----:B------:R-:W-:-:S04]  /*3da0*/  LOP3.LUT R0, R0, 0x3, RZ, 0xc0, !PT ;  /* 0x0000000300007812 */ /* 0x000fc800078ec0ff */
[----:B------:R-:W-:-:S07]  /*3db0*/  ISETP.NE.AND P1, PT, R0, RZ, PT ;  /* 0x000000ff0000720c */ /* 0x000fce0003f25270 */
[----:B------:R-:W-:Y:S06]  /*3dc0*/  @!P0 BRA `(.L_x_54) ;  /* 0x0000000000488947 */ /* 0x000fec0003800000 */
[----:B------:R-:W0:Y:S08]  /*3dd0*/  LDC R17, c[0x0][0x3a8] ;  /* 0x0000ea00ff117b82 */ /* 0x000e300000000800 */
[----:B-1----:R-:W1:Y:S01]  /*3de0*/  LDC.64 R4, c[0x0][0x390] ;  /* 0x0000e400ff047b82 */ /* 0x002e620000000a00 */
[----:B0-----:R-:W-:-:S04]  /*3df0*/  IMAD R11, R2, R17, R8 ;  /* 0x00000011020b7224 */ /* 0x001fc800078e0208 */
[----:B-1----:R-:W-:Y:S01]  /*3e00*/  IMAD.WIDE R10, R11, 0x4, R4 ;  /* 0x000000040b0a7825 */ /* 0x002fe200078e0204 */
[----:B------:R-:W-:-:S03]  /*3e10*/  LEA R4, R2, R1, 0x2 ;  /* 0x0000000102047211 */ /* 0x000fc600078e10ff */
[----:B------:R-:W-:-:S03]  /*3e20*/  IMAD.WIDE R12, R17, 0x4, R10 ;  /* 0x00000004110c7825 */ /* 0x000fc600078e020a */
[----:B------:R-:W2:Y:S04]  /*3e30*/  LDL.128 R4, [R4] ;  /* 0x0000000004047983 */ /* 0x000ea80000100c00 */
[----:B------:R-:W2:Y:S01]  /*3e40*/  LDG.E.CONSTANT R10, desc[UR8][R10.64] ;  /* 0x000000080a0a7981 */ /* 0x000ea2000c1e9900 */
[----:B------:R-:W-:-:S03]  /*3e50*/  IMAD.WIDE R14, R17, 0x4, R12 ;  /* 0x00000004110e7825 */ /* 0x000fc600078e020c */
[----:B------:R-:W3:Y:S01]  /*3e60*/  LDG.E.CONSTANT R13, desc[UR8][R12.64] ;  /* 0x000000080c0d7981 */ /* 0x000ee2000c1e9900 */
[----:B------:R-:W-:-:S03]  /*3e70*/  IMAD.WIDE R16, R17, 0x4, R14 ;  /* 0x0000000411107825 */ /* 0x000fc600078e020e */
[----:B------:R-:W4:Y:S04]  /*3e80*/  LDG.E.CONSTANT R14, desc[UR8][R14.64] ;  /* 0x000000080e0e7981 */ /* 0x000f28000c1e9900 */
[----:B------:R-:W5:Y:S01]  /*3e90*/  LDG.E.CONSTANT R17, desc[UR8][R16.64] ;  /* 0x0000000810117981 */ /* 0x000f62000c1e9900 */
[----:B------:R-:W-:Y:S01]  /*3ea0*/  IADD3 R2, PT, PT, R2, 0x4, RZ ;  /* 0x0000000402027810 */ /* 0x000fe20007ffe0ff */
[----:B--2---:R-:W-:-:S04]  /*3eb0*/  FFMA R18, R4, R10, R3 ;  /* 0x0000000a04127223 */ /* 0x004fc80000000003 */
[----:B---3--:R-:W-:-:S04]  /*3ec0*/  FFMA R5, R13, R5, R18 ;  /* 0x000000050d057223 */ /* 0x008fc80000000012 */
[----:B----4-:R-:W-:-:S04]  /*3ed0*/  FFMA R6, R14, R6, R5 ;  /* 0x000000060e067223 */ /* 0x010fc80000000005 */
[----:B-----5:R-:W-:-:S07]  /*3ee0*/  FFMA R3, R17, R7, R6 ;  /* 0x0000000711037223 */ /* 0x020fce0000000006 */
.L_x_54:
[----:B------:R-:W-:Y:S05]  /*3ef0*/  @!P1 BRA `(.L_x_15) ;  /* 0x0000000000389947 */ /* 0x000fea0003800000 */
[----:B-1----:R-:W0:Y:S01]  /*3f00*/  LDC.64 R6, c[0x0][0x390] ;  /* 0x0000e400ff067b82 */ /* 0x002e220000000a00 */
[----:B------:R-:W1:Y:S01]  /*3f10*/  LDCU UR4, c[0x0][0x3a8] ;  /* 0x00007500ff0477ac */ /* 0x000e620008000800 */
[----:B------:R-:W-:Y:S02]  /*3f20*/  IADD3 R0, PT, PT, -R0, RZ, RZ ;  /* 0x000000ff00007210 */ /* 0x000fe40007ffe1ff */
[C---:B------:R-:W-:Y:S01]  /*3f30*/  LEA R10, R2.reuse, R1, 0x2 ;  /* 0x00000001020a7211 */ /* 0x040fe200078e10ff */
[----:B-1----:R-:W-:-:S07]  /*3f40*/  IMAD R9, R2, UR4, R8 ;  /* 0x0000000402097c24 */ /* 0x002fce000f8e0208 */
.L_x_55:
[C---:B0-----:R-:W-:Y:S01]  /*3f50*/  IMAD.WIDE R4, R9.reuse, 0x4, R6 ;  /* 0x0000000409047825 */ /* 0x041fe200078e0206 */
[----:B------:R0:W2:Y:S05]  /*3f60*/  LDL R2, [R10] ;  /* 0x000000000a027983 */ /* 0x0000aa0000100800 */
[----:B------:R-:W2:Y:S01]  /*3f70*/  LDG.E.CONSTANT R4, desc[UR8][R4.64] ;  /* 0x0000000804047981 */ /* 0x000ea2000c1e9900 */
[----:B------:R-:W-:Y:S02]  /*3f80*/  IADD3 R0, PT, PT, R0, 0x1, RZ ;  /* 0x0000000100007810 */ /* 0x000fe40007ffe0ff */
[----:B------:R-:W-:Y:S02]  /*3f90*/  IADD3 R9, PT, PT, R9, UR4, RZ ;  /* 0x0000000409097c10 */ /* 0x000fe4000fffe0ff */
[----:B------:R-:W-:-:S02]  /*3fa0*/  ISETP.NE.AND P0, PT, R0, RZ, PT ;  /* 0x000000ff0000720c */ /* 0x000fc40003f05270 */
[----:B0-----:R-:W-:Y:S01]  /*3fb0*/  IADD3 R10, PT, PT, R10, 0x4, RZ ;  /* 0x000000040a0a7810 */ /* 0x001fe20007ffe0ff */
[----:B--2---:R-:W-:-:S10]  /*3fc0*/  FFMA R3, R2, R4, R3 ;  /* 0x0000000402037223 */ /* 0x004fd40000000003 */
[----:B------:R-:W-:Y:S05]  /*3fd0*/  @P0 BRA `(.L_x_55) ;  /* 0xfffffffc00dc0947 */ /* 0x000fea000383ffff */
.L_x_15:
[----:B01----:R-:W0:Y:S08]  /*3fe0*/  LDC R7, c[0x0][0x3a8] ;  /* 0x0000ea00ff077b82 */ /* 0x003e300000000800 */
[----:B--23--:R-:W1:Y:S01]  /*3ff0*/  LDC.64 R4, c[0x0][0x398] ;  /* 0x0000e600ff047b82 */ /* 0x00ce620000000a00 */
[----:B0-----:R-:W-:-:S04]  /*4000*/  IMAD R7, R7, UR6, R8 ;  /* 0x0000000607077c24 */ /* 0x001fc8000f8e0208 */
[----:B-1----:R-:W-:-:S05]  /*4010*/  IMAD.WIDE R4, R7, 0x4, R4 ;  /* 0x0000000407047825 */ /* 0x002fca00078e0204 */
[----:B------:R-:W-:Y:S01]  /*4020*/  STG.E desc[UR8][R4.64], R3 ;  /* 0x0000000304007986 */ /* 0x000fe2000c101908 */
[----:B------:R-:W-:Y:S05]  /*4030*/  EXIT ;  /* 0x000000000000794d */ /* 0x000fea0003800000 */
        .weak           $__internal_0_$__cuda_sm3x_div_rn_noftz_f32_slowpath
        .type           $__internal_0_$__cuda_sm3x_div_rn_noftz_f32_slowpath,@function
        .size           $__internal_0_$__cuda_sm3x_div_rn_noftz_f32_slowpath,(.L_x_68 - $__internal_0_$__cuda_sm3x_div_rn_noftz_f32_slowpath)
$__internal_0_$__cuda_sm3x_div_rn_noftz_f32_slowpath:
[----:B------:R-:W-:Y:S02]  /*4040*/  SHF.R.U32.HI R10, RZ, 0x17, R11 ;  /* 0x00000017ff0a7819 */ /* 0x000fe4000001160b */
[----:B------:R-:W-:Y:S02]  /*4050*/  SHF.R.U32.HI R23, RZ, 0x17, R26 ;  /* 0x00000017ff177819 */ /* 0x000fe4000001161a */
[----:B------:R-:W-:Y:S02]  /*4060*/  LOP3.LUT R10, R10, 0xff, RZ, 0xc0, !PT ;  /* 0x000000ff0a0a7812 */ /* 0x000fe400078ec0ff */
[----:B------:R-:W-:Y:S02]  /*4070*/  LOP3.LUT R23, R23, 0xff, RZ, 0xc0, !PT ;  /* 0x000000ff17177812 */ /* 0x000fe400078ec0ff */
[----:B------:R-:W-:Y:S02]  /*4080*/  IADD3 R4, PT, PT, R10, -0x1, RZ ;  /* 0xffffffff0a047810 */ /* 0x000fe40007ffe0ff */
[----:B------:R-:W-:-:S02]  /*4090*/  IADD3 R15, PT, PT, R23, -0x1, RZ ;  /* 0xffffffff170f7810 */ /* 0x000fc40007ffe0ff */
[----:B------:R-:W-:Y:S02]  /*40a0*/  ISETP.GT.U32.AND P0, PT, R4, 0xfd, PT ;  /* 0x000000fd0400780c */ /* 0x000fe40003f04070 */
[----:B------:R-:W-:Y:S02]  /*40b0*/  MOV R19, R11 ;  /* 0x0000000b00137202 */ /* 0x000fe40000000f00 */
[----:B------:R-:W-:-:S13]  /*40c0*/  ISETP.GT.U32.OR P0, PT, R15, 0xfd, P0 ;  /* 0x000000fd0f00780c */ /* 0x000fda0000704470 */
[----:B------:R-:W-:Y:S01]  /*40d0*/  @!P0 MOV R24, RZ ;  /* 0x000000ff00188202 */ /* 0x000fe20000000f00 */
[----:B------:R-:W-:Y:S06]  /*40e0*/  @!P0 BRA `(.L_x_56) ;  /* 0x00000000005c8947 */ /* 0x000fec0003800000 */
[----:B------:R-:W-:Y:S02]  /*40f0*/  FSETP.GTU.FTZ.AND P0, PT, |R26|, +INF , PT ;  /* 0x7f8000001a00780b */ /* 0x000fe40003f1c200 */
[----:B------:R-:W-:-:S04]  /*4100*/  FSETP.GTU.FTZ.AND P1, PT, |R11|, +INF , PT ;  /* 0x7f8000000b00780b */ /* 0x000fc80003f3c200 */
[----:B------:R-:W-:-:S13]  /*4110*/  PLOP3.LUT P0, PT, P0, P1, PT, 0xf8, 0x8f ;  /* 0x00000000008f781c */ /* 0x000fda0000703f70 */
[----:B------:R-:W-:Y:S05]  /*4120*/  @P0 BRA `(.L_x_57) ;  /* 0x0000000400440947 */ /* 0x000fea0003800000 */
[----:B------:R-:W-:-:S13]  /*4130*/  LOP3.LUT P0, RZ, R19, 0x7fffffff, R26, 0xc8, !PT ;  /* 0x7fffffff13ff7812 */ /* 0x000fda000780c81a */
[----:B------:R-:W-:Y:S05]  /*4140*/  @!P0 BRA `(.L_x_58) ;  /* 0x0000000400348947 */ /* 0x000fea0003800000 */
[C---:B------:R-:W-:Y:S02]  /*4150*/  FSETP.NEU.FTZ.AND P2, PT, |R26|.reuse, +INF , PT ;  /* 0x7f8000001a00780b */ /* 0x040fe40003f5d200 */
[----:B------:R-:W-:Y:S02]  /*4160*/  FSETP.NEU.FTZ.AND P1, PT, |R11|, +INF , PT ;  /* 0x7f8000000b00780b */ /* 0x000fe40003f3d200 */
[----:B------:R-:W-:-:S11]  /*4170*/  FSETP.NEU.FTZ.AND P0, PT, |R26|, +INF , PT ;  /* 0x7f8000001a00780b */ /* 0x000fd60003f1d200 */
[----:B------:R-:W-:Y:S05]  /*4180*/  @!P1 BRA !P2, `(.L_x_58) ;  /* 0x0000000400249947 */ /* 0x000fea0005000000 */
[----:B------:R-:W-:-:S04]  /*4190*/  LOP3.LUT P2, RZ, R26, 0x7fffffff, RZ, 0xc0, !PT ;  /* 0x7fffffff1aff7812 */ /* 0x000fc8000784c0ff */
[----:B------:R-:W-:-:S13]  /*41a0*/  PLOP3.LUT P1, PT, P1, P2, PT, 0x2f, 0xf2 ;  /* 0x0000000000f2781c */ /* 0x000fda0000f24577 */
[----:B------:R-:W-:Y:S05]  /*41b0*/  @P1 BRA `(.L_x_59) ;  /* 0x0000000400101947 */ /* 0x000fea0003800000 */
[----:B------:R-:W-:-:S04]  /*41c0*/  LOP3.LUT P1, RZ, R19, 0x7fffffff, RZ, 0xc0, !PT ;  /* 0x7fffffff13ff7812 */ /* 0x000fc8000782c0ff */
[----:B------:R-:W-:-:S13]  /*41d0*/  PLOP3.LUT P0, PT, P0, P1, PT, 0x2f, 0xf2 ;  /* 0x0000000000f2781c */ /* 0x000fda0000702577 */
[----:B------:R-:W-:Y:S05]  /*41e0*/  @P0 BRA `(.L_x_60) ;  /* 0x0000000000f80947 */ /* 0x000fea0003800000 */
[----:B------:R-:W-:Y:S02]  /*41f0*/  ISETP.GE.AND P0, PT, R15, RZ, PT ;  /* 0x000000ff0f00720c */ /* 0x000fe40003f06270 */
[----:B------:R-:W-:-:S11]  /*4200*/  ISETP.GE.AND P1, PT, R4, RZ, PT ;  /* 0x000000ff0400720c */ /* 0x000fd60003f26270 */
[----:B------:R-:W-:Y:S01]  /*4210*/  @P0 MOV R24, RZ ;  /* 0x000000ff00180202 */ /* 0x000fe20000000f00 */
[----:B------:R-:W-:Y:S01]  /*4220*/  @!P0 FFMA R26, R26, 1.84467440737095516160e+19, RZ ;  /* 0x5f8000001a1a8823 */ /* 0x000fe200000000ff */
[----:B------:R-:W-:Y:S01]  /*4230*/  @!P0 MOV R24, 0xffffffc0 ;  /* 0xffffffc000188802 */ /* 0x000fe20000000f00 */
[----:B------:R-:W-:-:S03]  /*4240*/  @!P1 FFMA R19, R11, 1.84467440737095516160e+19, RZ ;  /* 0x5f8000000b139823 */ /* 0x000fc600000000ff */
[----:B------:R-:W-:-:S07]  /*4250*/  @!P1 IADD3 R24, PT, PT, R24, 0x40, RZ ;  /* 0x0000004018189810 */ /* 0x000fce0007ffe0ff */
.L_x_56:
[----:B------:R-:W-:Y:S02]  /*4260*/  LEA R4, R10, 0xc0800000, 0x17 ;  /* 0xc08000000a047811 */ /* 0x000fe400078eb8ff */
[----:B------:R-:W-:Y:S02]  /*4270*/  IADD3 R23, PT, PT, R23, -0x7f, RZ ;  /* 0xffffff8117177810 */ /* 0x000fe40007ffe0ff */
[----:B------:R-:W-:-:S03]  /*4280*/  IADD3 R25, PT, PT, -R4, R19, RZ ;  /* 0x0000001304197210 */ /* 0x000fc60007ffe1ff */
[----:B------:R-:W-:Y:S01]  /*4290*/  IMAD R21, R23, -0x800000, R26 ;  /* 0xff80000017157824 */ /* 0x000fe200078e021a */
[----:B------:R-:W0:Y:S01]  /*42a0*/  MUFU.RCP R15, R25 ;  /* 0x00000019000f7308 */ /* 0x000e220000001000 */
[----:B------:R-:W-:Y:S01]  /*42b0*/  FADD.FTZ R22, -R25, -RZ ;  /* 0x800000ff19167221 */ /* 0x000fe20000010100 */
[----:B------:R-:W-:-:S04]  /*42c0*/  IADD3 R23, PT, PT, R23, 0x7f, -R10 ;  /* 0x0000007f17177810 */ /* 0x000fc80007ffe80a */
[----:B------:R-:W-:Y:S01]  /*42d0*/  IADD3 R24, PT, PT, R23, R24, RZ ;  /* 0x0000001817187210 */ /* 0x000fe20007ffe0ff */
[----:B0-----:R-:W-:-:S04]  /*42e0*/  FFMA R4, R15, R22, 1 ;  /* 0x3f8000000f047423 */ /* 0x001fc80000000016 */
[----:B------:R-:W-:-:S04]  /*42f0*/  FFMA R4, R15, R4, R15 ;  /* 0x000000040f047223 */ /* 0x000fc8000000000f */
[----:B------:R-:W-:-:S04]  /*4300*/  FFMA R19, R21, R4, RZ ;  /* 0x0000000415137223 */ /* 0x000fc800000000ff */
[----:B------:R-:W-:-:S04]  /*4310*/  FFMA R15, R22, R19, R21 ;  /* 0x00000013160f7223 */ /* 0x000fc80000000015 */
[----:B------:R-:W-:-:S04]  /*4320*/  FFMA R15, R4, R15, R19 ;  /* 0x0000000f040f7223 */ /* 0x000fc80000000013 */
[----:B------:R-:W-:-:S04]  /*4330*/  FFMA R22, R22, R15, R21 ;  /* 0x0000000f16167223 */ /* 0x000fc80000000015 */
[----:B------:R-:W-:-:S05]  /*4340*/  FFMA R19, R4, R22, R15 ;  /* 0x0000001604137223 */ /* 0x000fca000000000f */
[----:B------:R-:W-:-:S04]  /*4350*/  SHF.R.U32.HI R10, RZ, 0x17, R19 ;  /* 0x00000017ff0a7819 */ /* 0x000fc80000011613 */
[----:B------:R-:W-:-:S04]  /*4360*/  LOP3.LUT R21, R10, 0xff, RZ, 0xc0, !PT ;  /* 0x000000ff0a157812 */ /* 0x000fc800078ec0ff */
[----:B------:R-:W-:-:S04]  /*4370*/  IADD3 R10, PT, PT, R21, R24, RZ ;  /* 0x00000018150a7210 */ /* 0x000fc80007ffe0ff */
[----:B------:R-:W-:-:S04]  /*4380*/  IADD3 R21, PT, PT, R10, -0x1, RZ ;  /* 0xffffffff0a157810 */ /* 0x000fc80007ffe0ff */
[----:B------:R-:W-:-:S13]  /*4390*/  ISETP.GE.U32.AND P0, PT, R21, 0xfe, PT ;  /* 0x000000fe1500780c */ /* 0x000fda0003f06070 */
[----:B------:R-:W-:Y:S05]  /*43a0*/  @!P0 BRA `(.L_x_61) ;  /* 0x0000000000808947 */ /* 0x000fea0003800000 */
[----:B------:R-:W-:-:S13]  /*43b0*/  ISETP.GT.AND P0, PT, R10, 0xfe, PT ;  /* 0x000000fe0a00780c */ /* 0x000fda0003f04270 */
[----:B------:R-:W-:Y:S05]  /*43c0*/  @P0 BRA `(.L_x_62) ;  /* 0x00000000006c0947 */ /* 0x000fea0003800000 */
[----:B------:R-:W-:-:S13]  /*43d0*/  ISETP.GE.AND P0, PT, R10, 0x1, PT ;  /* 0x000000010a00780c */ /* 0x000fda0003f06270 */
[----:B------:R-:W-:Y:S05]  /*43e0*/  @P0 BRA `(.L_x_63) ;  /* 0x0000000000980947 */ /* 0x000fea0003800000 */
[----:B------:R-:W-:Y:S02]  /*43f0*/  ISETP.GE.AND P0, PT, R10, -0x18, PT ;  /* 0xffffffe80a00780c */ /* 0x000fe40003f06270 */
[----:B------:R-:W-:-:S11]  /*4400*/  LOP3.LUT R19, R19, 0x80000000, RZ, 0xc0, !PT ;  /* 0x8000000013137812 */ /* 0x000fd600078ec0ff */
[----:B------:R-:W-:Y:S05]  /*4410*/  @!P0 BRA `(.L_x_63) ;  /* 0x00000000008c8947 */ /* 0x000fea0003800000 */
[CCC-:B------:R-:W-:Y:S01]  /*4420*/  FFMA.RZ R21, R4.reuse, R22.reuse, R15.reuse ;  /* 0x0000001604157223 */ /* 0x1c0fe2000000c00f */
[CCC-:B------:R-:W-:Y:S01]  /*4430*/  FFMA.RP R23, R4.reuse, R22.reuse, R15.reuse ;  /* 0x0000001604177223 */ /* 0x1c0fe2000000800f */
[----:B------:R-:W-:Y:S01]  /*4440*/  FFMA.RM R22, R4, R22, R15 ;  /* 0x0000001604167223 */ /* 0x000fe2000000400f */
[C---:B------:R-:W-:Y:S02]  /*4450*/  IADD3 R4, PT, PT, R10.reuse, 0x20, RZ ;  /* 0x000000200a047810 */ /* 0x040fe40007ffe0ff */
[----:B------:R-:W-:Y:S02]  /*4460*/  LOP3.LUT R21, R21, 0x7fffff, RZ, 0xc0, !PT ;  /* 0x007fffff15157812 */ /* 0x000fe400078ec0ff */
[C---:B------:R-:W-:Y:S02]  /*4470*/  ISETP.NE.AND P2, PT, R10.reuse, RZ, PT ;  /* 0x000000ff0a00720c */ /* 0x040fe40003f45270 */
[----:B------:R-:W-:Y:S02]  /*4480*/  LOP3.LUT R21, R21, 0x800000, RZ, 0xfc, !PT ;  /* 0x0080000015157812 */ /* 0x000fe400078efcff */
[----:B------:R-:W-:-:S02]  /*4490*/  ISETP.NE.AND P1, PT, R10, RZ, PT ;  /* 0x000000ff0a00720c */ /* 0x000fc40003f25270 */
[----:B------:R-:W-:Y:S02]  /*44a0*/  IADD3 R10, PT, PT, -R10, RZ, RZ ;  /* 0x000000ff0a0a7210 */ /* 0x000fe40007ffe1ff */
[----:B------:R-:W-:Y:S02]  /*44b0*/  SHF.L.U32 R4, R21, R4, RZ ;  /* 0x0000000415047219 */ /* 0x000fe400000006ff */
[----:B------:R-:W-:Y:S02]  /*44c0*/  FSETP.NEU.FTZ.AND P0, PT, R23, R22, PT ;  /* 0x000000161700720b */ /* 0x000fe40003f1d000 */
[----:B------:R-:W-:Y:S02]  /*44d0*/  SEL R10, R10, RZ, P2 ;  /* 0x000000ff0a0a7207 */ /* 0x000fe40001000000 */
[----:B------:R-:W-:Y:S02]  /*44e0*/  ISETP.NE.AND P1, PT, R4, RZ, P1 ;  /* 0x000000ff0400720c */ /* 0x000fe40000f25270 */
[----:B------:R-:W-:-:S02]  /*44f0*/  SHF.R.U32.HI R21, RZ, R10, R21 ;  /* 0x0000000aff157219 */ /* 0x000fc40000011615 */
[----:B------:R-:W-:Y:S02]  /*4500*/  PLOP3.LUT P0, PT, P0, P1, PT, 0xf8, 0x8f ;  /* 0x00000000008f781c */ /* 0x000fe40000703f70 */
[----:B------:R-:W-:Y:S02]  /*4510*/  SHF.R.U32.HI R10, RZ, 0x1, R21 ;  /* 0x00000001ff0a7819 */ /* 0x000fe40000011615 */
[----:B------:R-:W-:-:S04]  /*4520*/  SEL R15, RZ, 0x1, !P0 ;  /* 0x00000001ff0f7807 */ /* 0x000fc80004000000 */
[----:B------:R-:W-:-:S04]  /*4530*/  LOP3.LUT R4, R15, 0x1, R10, 0xf8, !PT ;  /* 0x000000010f047812 */ /* 0x000fc800078ef80a */
[----:B------:R-:W-:-:S04]  /*4540*/  LOP3.LUT R21, R4, R21, RZ, 0xc0, !PT ;  /* 0x0000001504157212 */ /* 0x000fc800078ec0ff */
[----:B------:R-:W-:-:S04]  /*4550*/  IADD3 R10, PT, PT, R10, R21, RZ ;  /* 0x000000150a0a7210 */ /* 0x000fc80007ffe0ff */
[----:B------:R-:W-:Y:S01]  /*4560*/  LOP3.LUT R19, R10, R19, RZ, 0xfc, !PT ;  /* 0x000000130a137212 */ /* 0x000fe200078efcff */
[----:B------:R-:W-:Y:S06]  /*4570*/  BRA `(.L_x_63) ;  /* 0x0000000000347947 */ /* 0x000fec0003800000 */
.L_x_62:
[----:B------:R-:W-:-:S04]  /*4580*/  LOP3.LUT R19, R19, 0x80000000, RZ, 0xc0, !PT ;  /* 0x8000000013137812 */ /* 0x000fc800078ec0ff */
[----:B------:R-:W-:Y:S01]  /*4590*/  LOP3.LUT R19, R19, 0x7f800000, RZ, 0xfc, !PT ;  /* 0x7f80000013137812 */ /* 0x000fe200078efcff */
[----:B------:R-:W-:Y:S06]  /*45a0*/  BRA `(.L_x_63) ;  /* 0x0000000000287947 */ /* 0x000fec0003800000 */
.L_x_61:
[----:B------:R-:W-:Y:S01]  /*45b0*/  LEA R19, R24, R19, 0x17 ;  /* 0x0000001318137211 */ /* 0x000fe200078eb8ff */
[----:B------:R-:W-:Y:S06]  /*45c0*/  BRA `(.L_x_63) ;  /* 0x0000000000207947 */ /* 0x000fec0003800000 */
.L_x_60:
[----:B------:R-:W-:-:S04]  /*45d0*/  LOP3.LUT R19, R19, 0x80000000, R26, 0x48, !PT ;  /* 0x8000000013137812 */ /* 0x000fc800078e481a */
[----:B------:R-:W-:Y:S01]  /*45e0*/  LOP3.LUT R19, R19, 0x7f800000, RZ, 0xfc, !PT ;  /* 0x7f80000013137812 */ /* 0x000fe200078efcff */
[----:B------:R-:W-:Y:S06]  /*45f0*/  BRA `(.L_x_63) ;  /* 0x0000000000147947 */ /* 0x000fec0003800000 */
.L_x_59:
[----:B------:R-:W-:Y:S01]  /*4600*/  LOP3.LUT R19, R19, 0x80000000, R26, 0x48, !PT ;  /* 0x8000000013137812 */ /* 0x000fe200078e481a */
[----:B------:R-:W-:Y:S06]  /*4610*/  BRA `(.L_x_63) ;  /* 0x00000000000c7947 */ /* 0x000fec0003800000 */
.L_x_58:
[----:B------:R-:W0:Y:S01]  /*4620*/  MUFU.RSQ R19, -QNAN ;  /* 0xffc0000000137908 */ /* 0x000e220000001400 */
[----:B------:R-:W-:Y:S05]  /*4630*/  BRA `(.L_x_63) ;  /* 0x0000000000047947 */ /* 0x000fea0003800000 */
.L_x_57:
[----:B------:R-:W-:-:S07]  /*4640*/  FADD.FTZ R19, R26, R11 ;  /* 0x0000000b1a137221 */ /* 0x000fce0000010000 */
.L_x_63:
[----:B------:R-:W-:Y:S01]  /*4650*/  HFMA2 R21, -RZ, RZ, 0, 0 ;  /* 0x00000000ff157431 */ /* 0x000fe200000001ff */
[----:B0-----:R-:W-:-:S03]  /*4660*/  MOV R15, R19 ;  /* 0x00000013000f7202 */ /* 0x001fc60000000f00 */
[----:B------:R-:W-:Y:S05]  /*4670*/  RET.REL.NODEC R20 `(_Z19fullAttentionKernelPKfS0_S0_Pfiiif) ;  /* 0xffffffb814607950 */ /* 0x000fea0003c3ffff */
.L_x_64:
[----:B------:R-:W-:-:S00]  /*4680*/  BRA `(.L_x_64) ;  /* 0xfffffffc00fc7947 */ /* 0x000fc0000383ffff */
[----:B------:R-:W-:-:S00]  /*4690*/  NOP ;  /* 0x0000000000007918 */ /* 0x000fc00000000000 */
        /* <DEDUP_REMOVED lines=14> */
.L_x_68:


//--------------------- .text._Z14pvOutputKernelPKfS0_Pfiii --------------------------
	.section	.text._Z14pvOutputKernelPKfS0_Pfiii,"ax",@progbits
	.align	128
        .global         _Z14pvOutputKernelPKfS0_Pfiii
        .type           _Z14pvOutputKernelPKfS0_Pfiii,@function
        .size           _Z14pvOutputKernelPKfS0_Pfiii,(.L_x_70 - _Z14pvOutputKernelPKfS0_Pfiii)
        .other          _Z14pvOutputKernelPKfS0_Pfiii,@"STO_CUDA_ENTRY STV_DEFAULT"
_Z14pvOutputKernelPKfS0_Pfiii:
.text._Z14pvOutputKernelPKfS0_Pfiii:
[----:B------:R-:W-:Y:S01]  /*0000*/  LDC R1, c[0x0][0x37c] ;  /* 0x0000df00ff017b82 */ /* 0x000fe20000000800 */
[----:B------:R-:W0:Y:S01]  /*0010*/  S2R R2, SR_CTAID.Y ;  /* 0x0000000000027919 */ /* 0x000e220000002600 */
[----:B------:R-:W1:Y:S01]  /*0020*/  LDCU UR10, c[0x0][0x39c] ;  /* 0x00007380ff0a77ac */ /* 0x000e620008000800 */
[----:B------:R-:W-:Y:S01]  /*0030*/  HFMA2 R21, -RZ, RZ, 0, 0 ;  /* 0x00000000ff157431 */ /* 0x000fe200000001ff */
[----:B------:R-:W0:Y:S01]  /*0040*/  S2R R0, SR_TID.Y ;  /* 0x0000000000007919 */ /* 0x000e220000002200 */
[----:B------:R-:W2:Y:S01]  /*0050*/  LDCU UR14, c[0x0][0x3a0] ;  /* 0x00007400ff0e77ac */ /* 0x000ea20008000800 */
[----:B------:R-:W3:Y:S01]  /*0060*/  S2R R4, SR_CTAID.X ;  /* 0x0000000000047919 */ /* 0x000ee20000002500 */
[----:B------:R-:W4:Y:S01]  /*0070*/  LDCU.64 UR8, c[0x0][0x358] ;  /* 0x00006b00ff0877ac */ /* 0x000f220008000a00 */
[----:B------:R-:W3:Y:S01]  /*0080*/  S2R R13, SR_TID.X ;  /* 0x00000000000d7919 */ /* 0x000ee20000002100 */
[----:B-1----:R-:W-:Y:S01]  /*0090*/  UISETP.GE.AND UP0, UPT, UR10, 0x1, UPT ;  /* 0x000000010a00788c */ /* 0x002fe2000bf06270 */
[----:B0-----:R-:W-:-:S02]  /*00a0*/  LEA R2, R2, R0, 0x4 ;  /* 0x0000000002027211 */ /* 0x001fc400078e20ff */
[----:B---3--:R-:W-:-:S06]  /*00b0*/  LEA R3, R4, R13, 0x4 ;  /* 0x0000000d04037211 */ /* 0x008fcc00078e20ff */
[----:B--2-4-:R-:W-:Y:S05]  /*00c0*/  BRA.U !UP0, `(.L_x_65) ;  /* 0x0000000508387547 */ /* 0x014fea000b800000 */
[----:B------:R-:W0:Y:S01]  /*00d0*/  S2UR UR7, SR_CgaCtaId ;  /* 0x00000000000779c3 */ /* 0x000e220000008800 */
[----:B------:R-:W1:Y:S01]  /*00e0*/  LDCU UR11, c[0x0][0x3a0] ;  /* 0x00007400ff0b77ac */ /* 0x000e620008000800 */
[----:B------:R-:W-:Y:S01]  /*00f0*/  MOV R21, RZ ;  /* 0x000000ff00157202 */ /* 0x000fe20000000f00 */
[----:B------:R-:W-:Y:S01]  /*0100*/  IMAD R12, R2, UR10, R13 ;  /* 0x0000000a020c7c24 */ /* 0x000fe2000f8e020d */
[----:B------:R-:W-:Y:S01]  /*0110*/  UMOV UR5, 0x400 ;  /* 0x0000040000057882 */ /* 0x000fe20000000000 */
[----:B------:R-:W-:-:S03]  /*0120*/  UIADD3 UR4, UPT, UPT, UR10, 0xf, URZ ;  /* 0x0000000f0a047890 */ /* 0x000fc6000fffe0ff */
[----:B------:R-:W2:Y:S01]  /*0130*/  LDC R14, c[0x0][0x3a0] ;  /* 0x0000e800ff0e7b82 */ /* 0x000ea20000000800 */
[----:B------:R-:W-:Y:S02]  /*0140*/  UIADD3 UR6, UPT, UPT, UR5, 0x400, URZ ;  /* 0x0000040005067890 */ /* 0x000fe4000fffe0ff */
[----:B------:R-:W-:Y:S01]  /*0150*/  USHF.R.U32.HI UR4, URZ, 0x4, UR4 ;  /* 0x00000004ff047899 */ /* 0x000fe20008011604 */
[----:B------:R-:W3:Y:S03]  /*0160*/  LDCU.64 UR12, c[0x0][0x398] ;  /* 0x00007300ff0c77ac */ /* 0x000ee60008000a00 */
[----:B------:R-:W-:Y:S01]  /*0170*/  UIADD3 UR4, UPT, UPT, -UR4, URZ, URZ ;  /* 0x000000ff04047290 */ /* 0x000fe2000fffe1ff */
[----:B-1----:R-:W-:Y:S01]  /*0180*/  IMAD R19, R0, UR11, R13 ;  /* 0x0000000b00137c24 */ /* 0x002fe2000f8e020d */
[----:B0-----:R-:W-:-:S04]  /*0190*/  ULEA UR5, UR7, UR5, 0x18 ;  /* 0x0000000507057291 */ /* 0x001fc8000f8ec0ff */
[----:B------:R-:W-:Y:S01]  /*01a0*/  LEA R19, R4, R19, 0x4 ;  /* 0x0000001304137211 */ /* 0x000fe200078e20ff */
[----:B------:R-:W-:Y:S01]  /*01b0*/  ULEA UR6, UR7, UR6, 0x18 ;  /* 0x0000000607067291 */ /* 0x000fe2000f8ec0ff */
[----:B------:R-:W-:-:S05]  /*01c0*/  LEA R16, R0, UR5, 0x6 ;  /* 0x0000000500107c11 */ /* 0x000fca000f8e30ff */
[C---:B------:R-:W-:Y:S02]  /*01d0*/  LEA R17, R13.reuse, UR6, 0x2 ;  /* 0x000000060d117c11 */ /* 0x040fe4000f8e10ff */
[----:B------:R-:W-:Y:S02]  /*01e0*/  LEA R18, R13, R16, 0x2 ;  /* 0x000000100d127211 */ /* 0x000fe400078e10ff */
[----:B---3--:R-:W-:-:S07]  /*01f0*/  LEA R15, R0, R17, 0x6 ;  /* 0x00000011000f7211 */ /* 0x008fce00078e30ff */
.L_x_66:
[----:B------:R-:W-:Y:S01]  /*0200*/  ISETP.GE.U32.AND P1, PT, R13, UR13, PT ;  /* 0x0000000d0d007c0c */ /* 0x000fe2000bf26070 */
[----:B------:R-:W-:Y:S01]  /*0210*/  HFMA2 R22, -RZ, RZ, 0, 0 ;  /* 0x00000000ff167431 */ /* 0x000fe200000001ff */
[----:B------:R-:W-:Y:S02]  /*0220*/  ISETP.GE.U32.AND P0, PT, R0, UR13, PT ;  /* 0x0000000d00007c0c */ /* 0x000fe4000bf06070 */
[----:B------:R-:W-:Y:S02]  /*0230*/  ISETP.GE.OR P1, PT, R2, UR12, P1 ;  /* 0x0000000c02007c0c */ /* 0x000fe40008f26670 */
[----:B--2---:R-:W-:Y:S02]  /*0240*/  ISETP.GE.OR P0, PT, R3, R14, P0 ;  /* 0x0000000e0300720c */ /* 0x004fe40000706670 */
[----:B------:R-:W-:-:S09]  /*0250*/  MOV R29, RZ ;  /* 0x000000ff001d7202 */ /* 0x000fd20000000f00 */
[----:B------:R-:W0:Y:S08]  /*0260*/  @!P1 LDC.64 R6, c[0x0][0x380] ;  /* 0x0000e000ff069b82 */ /* 0x000e300000000a00 */
[----:B------:R-:W1:Y:S01]  /*0270*/  @!P0 LDC.64 R4, c[0x0][0x388] ;  /* 0x0000e200ff048b82 */ /* 0x000e620000000a00 */
[----:B0-----:R-:W-:-:S05]  /*0280*/  @!P1 IMAD.WIDE.U32 R6, R12, 0x4, R6 ;  /* 0x000000040c069825 */ /* 0x001fca00078e0006 */
[----:B------:R-:W2:Y:S01]  /*0290*/  @!P1 LDG.E.CONSTANT R29, desc[UR8][R6.64] ;  /* 0x00000008061d9981 */ /* 0x000ea2000c1e9900 */
[----:B-1----:R-:W-:-:S05]  /*02a0*/  @!P0 IMAD.WIDE.U32 R24, R19, 0x4, R4 ;  /* 0x0000000413188825 */ /* 0x002fca00078e0004 */
[----:B------:R-:W3:Y:S01]  /*02b0*/  @!P0 LDG.E.CONSTANT R22, desc[UR8][R24.64] ;  /* 0x0000000818168981 */ /* 0x000ee2000c1e9900 */
[----:B------:R-:W-:-:S04]  /*02c0*/  UIADD3 UR4, UPT, UPT, UR4, 0x1, URZ ;  /* 0x0000000104047890 */ /* 0x000fc8000fffe0ff */
[----:B------:R-:W-:Y:S01]  /*02d0*/  UISETP.NE.AND UP0, UPT, UR4, URZ, UPT ;  /* 0x000000ff0400728c */ /* 0x000fe2000bf05270 */
[----:B------:R-:W-:Y:S02]  /*02e0*/  IADD3 R0, PT, PT, R0, 0x10, RZ ;  /* 0x0000001000007810 */ /* 0x000fe40007ffe0ff */
[----:B------:R-:W-:Y:S02]  /*02f0*/  IADD3 R13, PT, PT, R13, 0x10, RZ ;  /* 0x000000100d0d7810 */ /* 0x000fe40007ffe0ff */
[----:B------:R-:W-:Y:S02]  /*0300*/  IADD3 R12, PT, PT, R12, 0x10, RZ ;  /* 0x000000100c0c7810 */ /* 0x000fe40007ffe0ff */
[----:B------:R-:W-:Y:S01]  /*0310*/  LEA R19, R14, R19, 0x4 ;  /* 0x000000130e137211 */ /* 0x000fe200078e20ff */
[----:B--2---:R-:W-:Y:S04]  /*0320*/  STS [R18], R29 ;  /* 0x0000001d12007388 */ /* 0x004fe80000000800 */
[----:B---3--:R-:W-:Y:S01]  /*0330*/  STS [R15], R22 ;  /* 0x000000160f007388 */ /* 0x008fe20000000800 */
[----:B------:R-:W-:Y:S06]  /*0340*/  BAR.SYNC.DEFER_BLOCKING 0x0 ;  /* 0x0000000000007b1d */ /* 0x000fec0000010000 */
[----:B------:R-:W-:Y:S04]  /*0350*/  LDS R28, [R17] ;  /* 0x00000000111c7984 */ /* 0x000fe80000000800 */
[----:B------:R-:W0:Y:S04]  /*0360*/  LDS.128 R8, [R16] ;  /* 0x0000000010087984 */ /* 0x000e280000000c00 */
[----:B------:R-:W1:Y:S04]  /*0370*/  LDS R29, [R17+0x40] ;  /* 0x00004000111d7984 */ /* 0x000e680000000800 */
[----:B------:R-:W2:Y:S04]  /*0380*/  LDS R27, [R17+0x80] ;  /* 0x00008000111b7984 */ /* 0x000ea80000000800 */
[----:B------:R-:W3:Y:S04]  /*0390*/  LDS R26, [R17+0xc0] ;  /* 0x0000c000111a7984 */ /* 0x000ee80000000800 */
[----:B------:R-:W-:Y:S04]  /*03a0*/  LDS R23, [R17+0x100] ;  /* 0x0001000011177984 */ /* 0x000fe80000000800 */
[----:B------:R-:W4:Y:S04]  /*03b0*/  LDS.128 R4, [R16+0x10] ;  /* 0x0000100010047984 */ /* 0x000f280000000c00 */
[----:B------:R-:W5:Y:S04]  /*03c0*/  LDS R20, [R17+0x140] ;  /* 0x0001400011147984 */ /* 0x000f680000000800 */
[----:B------:R-:W5:Y:S04]  /*03d0*/  LDS R25, [R17+0x180] ;  /* 0x0001800011197984 */ /* 0x000f680000000800 */
[----:B------:R-:W5:Y:S04]  /*03e0*/  LDS R22, [R17+0x1c0] ;  /* 0x0001c00011167984 */ /* 0x000f680000000800 */
[----:B------:R-:W-:Y:S01]  /*03f0*/  LDS R24, [R17+0x240] ;  /* 0x0002400011187984 */ /* 0x000fe20000000800 */
[----:B0-----:R-:W-:-:S03]  /*0400*/  FFMA R8, R8, R28, R21 ;  /* 0x0000001c08087223 */ /* 0x001fc60000000015 */
[----:B------:R-:W-:Y:S01]  /*0410*/  LDS R21, [R17+0x200] ;  /* 0x0002000011157984 */ /* 0x000fe20000000800 */
[----:B-1----:R-:W-:-:S04]  /*0420*/  FFMA R8, R29, R9, R8 ;  /* 0x000000091d087223 */ /* 0x002fc80000000008 */
[----:B--2---:R-:W-:-:S04]  /*0430*/  FFMA R27, R27, R10, R8 ;  /* 0x0000000a1b1b7223 */ /* 0x004fc80000000008 */
[----:B---3--:R-:W-:Y:S02]  /*0440*/  FFMA R27, R26, R11, R27 ;  /* 0x0000000b1a1b7223 */ /* 0x008fe4000000001b */
[----:B------:R-:W0:Y:S02]  /*0450*/  LDS.128 R8, [R16+0x20] ;  /* 0x0000200010087984 */ /* 0x000e240000000c00 */
[----:B----4-:R-:W-:-:S04]  /*0460*/  FFMA R23, R4, R23, R27 ;  /* 0x0000001704177223 */ /* 0x010fc8000000001b */
[----:B-----5:R-:W-:Y:S02]  /*0470*/  FFMA R20, R20, R5, R23 ;  /* 0x0000000514147223 */ /* 0x020fe40000000017 */
[----:B------:R-:W1:Y:S02]  /*0480*/  LDS R23, [R17+0x280] ;  /* 0x0002800011177984 */ /* 0x000e640000000800 */
[----:B------:R-:W-:Y:S02]  /*0490*/  FFMA R25, R25, R6, R20 ;  /* 0x0000000619197223 */ /* 0x000fe40000000014 */
[----:B------:R-:W2:Y:S02]  /*04a0*/  LDS R20, [R17+0x2c0] ;  /* 0x0002c00011147984 */ /* 0x000ea40000000800 */
[----:B------:R-:W-:Y:S02]  /*04b0*/  FFMA R27, R22, R7, R25 ;  /* 0x00000007161b7223 */ /* 0x000fe40000000019 */
[----:B------:R-:W-:Y:S04]  /*04c0*/  LDS R25, [R17+0x300] ;  /* 0x0003000011197984 */ /* 0x000fe80000000800 */
[----:B------:R-:W3:Y:S04]  /*04d0*/  LDS.128 R4, [R16+0x30] ;  /* 0x0000300010047984 */ /* 0x000ee80000000c00 */
[----:B------:R-:W4:Y:S01]  /*04e0*/  LDS R22, [R17+0x340] ;  /* 0x0003400011167984 */ /* 0x000f220000000800 */
[----:B0-----:R-:W-:-:S03]  /*04f0*/  FFMA R27, R8, R21, R27 ;  /* 0x00000015081b7223 */ /* 0x001fc6000000001b */
[----:B------:R-:W0:Y:S04]  /*0500*/  LDS R21, [R17+0x380] ;  /* 0x0003800011157984 */ /* 0x000e280000000800 */
[----:B------:R-:W5:Y:S01]  /*0510*/  LDS R8, [R17+0x3c0] ;  /* 0x0003c00011087984 */ /* 0x000f620000000800 */
[----:B------:R-:W-:-:S04]  /*0520*/  FFMA R24, R24, R9, R27 ;  /* 0x0000000918187223 */ /* 0x000fc8000000001b */
[----:B-1----:R-:W-:-:S04]  /*0530*/  FFMA R23, R23, R10, R24 ;  /* 0x0000000a17177223 */ /* 0x002fc80000000018 */
[----:B--2---:R-:W-:-:S04]  /*0540*/  FFMA R11, R20, R11, R23 ;  /* 0x0000000b140b7223 */ /* 0x004fc80000000017 */
[----:B---3--:R-:W-:-:S04]  /*0550*/  FFMA R11, R4, R25, R11 ;  /* 0x00000019040b7223 */ /* 0x008fc8000000000b */
[----:B----4-:R-:W-:-:S04]  /*0560*/  FFMA R22, R22, R5, R11 ;  /* 0x0000000516167223 */ /* 0x010fc8000000000b */
[----:B0-----:R-:W-:-:S04]  /*0570*/  FFMA R21, R21, R6, R22 ;  /* 0x0000000615157223 */ /* 0x001fc80000000016 */
[----:B-----5:R-:W-:Y:S01]  /*0580*/  FFMA R21, R8, R7, R21 ;  /* 0x0000000708157223 */ /* 0x020fe20000000015 */
[----:B------:R-:W-:Y:S06]  /*0590*/  BAR.SYNC.DEFER_BLOCKING 0x0 ;  /* 0x0000000000007b1d */ /* 0x000fec0000010000 */
[----:B------:R-:W-:Y:S05]  /*05a0*/  BRA.U UP0, `(.L_x_66) ;  /* 0xfffffffd00147547 */ /* 0x000fea000b83ffff */
.L_x_65:
[----:B------:R-:W0:Y:S01]  /*05b0*/  LDCU UR4, c[0x0][0x398] ;  /* 0x00007300ff0477ac */ /* 0x000e220008000800 */
[----:B------:R-:W-:-:S04]  /*05c0*/  ISETP.GE.AND P0, PT, R3, UR14, PT ;  /* 0x0000000e03007c0c */ /* 0x000fc8000bf06270 */
[----:B0-----:R-:W-:-:S13]  /*05d0*/  ISETP.GE.OR P0, PT, R2, UR4, P0 ;  /* 0x0000000402007c0c */ /* 0x001fda0008706670 */
[----:B------:R-:W-:Y:S05]  /*05e0*/  @P0 EXIT ;  /* 0x000000000000094d */ /* 0x000fea0003800000 */
[----:B------:R-:W0:Y:S01]  /*05f0*/  LDC.64 R4, c[0x0][0x390] ;  /* 0x0000e400ff047b82 */ /* 0x000e220000000a00 */
[----:B------:R-:W-:-:S04]  /*0600*/  IMAD R3, R2, UR14, R3 ;  /* 0x0000000e02037c24 */ /* 0x000fc8000f8e0203 */
[----:B0-----:R-:W-:-:S05]  /*0610*/  IMAD.WIDE R2, R3, 0x4, R4 ;  /* 0x0000000403027825 */ /* 0x001fca00078e0204 */
[----:B------:R-:W-:Y:S01]  /*0620*/  STG.E desc[UR8][R2.64], R21 ;  /* 0x0000001502007986 */ /* 0x000fe2000c101908 */
[----:B------:R-:W-:Y:S05]  /*0630*/  EXIT ;  /* 0x000000000000794d */ /* 0x000fea0003800000 */
.L_x_67:
        /* <DEDUP_REMOVED lines=12> */
.L_x_70:


//--------------------- .nv.shared.reserved.0     --------------------------
	.section	.nv.shared.reserved.0,"aw",@nobits
	.weak		__nv_reservedSMEM_offset_0_alias
	.size		__nv_reservedSMEM_offset_0_alias, 0, 64
	.other		__nv_reservedSMEM_offset_0_alias,@"STO_CUDA_RESERVED_SHARED STV_DEFAULT"
__nv_reservedSMEM_offset_0_alias:
	.zero		0
	.zero		64


//--------------------- .nv.shared._Z14pvOutputKernelPKfS0_Pfiii --------------------------
	.section	.nv.shared._Z14pvOutputKernelPKfS0_Pfiii,"aw",@nobits
	.sectionflags	@""
	.align	4
.nv.shared._Z14pvOutputKernelPKfS0_Pfiii:
	.zero		3072


//--------------------- .nv.constant0._Z19fullAttentionKernelPKfS0_S0_Pfiiif --------------------------
	.section	.nv.constant0._Z19fullAttentionKernelPKfS0_S0_Pfiiif,"a",@progbits
	.sectionflags	@""
	.align	4
.nv.constant0._Z19fullAttentionKernelPKfS0_S0_Pfiiif:
	.zero		944


//--------------------- .nv.constant0._Z14pvOutputKernelPKfS0_Pfiii --------------------------
	.section	.nv.constant0._Z14pvOutputKernelPKfS0_Pfiii,"a",@progbits
	.sectionflags	@""
	.align	4
.nv.constant0._Z14pvOutputKernelPKfS0_Pfiii:
	.zero		932


//--------------------- SYMBOLS --------------------------

	.type		.nv.reservedSmem.offset0,@object
	.size		.nv.reservedSmem.offset0,0x4
	.type		.nv.reservedSmem.cap,@object
	.size		.nv.reservedSmem.cap,0x4
